def attn_fwd(
    Q,
    K,
    V,
    Out,
    Lse,
    sm_scale,
    stride_qz,
    stride_qh,
    stride_qm,
    stride_qk,
    stride_kz,
    stride_kh,
    stride_kn,
    stride_kk,
    stride_vz,
    stride_vh,
    stride_vn,
    stride_vk,
    stride_oz,
    stride_oh,
    stride_om,
    stride_ok,
    seqlen_q,
    seqlen_k,
    BLOCK_M: tl.constexpr,
    BLOCK_N: tl.constexpr,
    HEAD_DIM: tl.constexpr,
    CAUSAL: tl.constexpr,
):
    start_m = tl.program_id(0)
    off_hz = tl.program_id(1)
    q_off = off_hz * stride_qh
    k_off = off_hz * stride_kh
    v_off = off_hz * stride_vh
    offs_m = start_m * BLOCK_M + tl.arange(0, BLOCK_M)
    offs_d = tl.arange(0, HEAD_DIM)
    offs_n = tl.arange(0, BLOCK_N)
    q_ptrs = Q + q_off + offs_m[:, None] * stride_qm + offs_d[None, :] * stride_qk
    k_ptrs = K + k_off + offs_d[:, None] * stride_kk + offs_n[None, :] * stride_kn
    v_ptrs = V + v_off + offs_n[:, None] * stride_vn + offs_d[None, :] * stride_vk
    m_i = tl.full([BLOCK_M], float("-inf"), dtype=tl.float32)
    l_i = tl.zeros([BLOCK_M], dtype=tl.float32) + 1.0
    acc = tl.zeros([BLOCK_M, HEAD_DIM], dtype=tl.float32)
    q = tl.load(q_ptrs)
    acc, l_i, m_i = _attn_fwd_inner(
        acc,
        l_i,
        m_i,
        q,
        k_ptrs,
        v_ptrs,
        sm_scale,
        stride_kn,
        stride_vn,
        start_m,
        seqlen_k,
        BLOCK_M,
        BLOCK_N,
        HEAD_DIM,
        CAUSAL,
    )
    acc = acc / l_i[:, None]
    lse = m_i + tl.math.log2(l_i) / 1.4426950408889634
    o_ptrs = (
        Out
        + off_hz * stride_oh
        + offs_m[:, None] * stride_om
        + offs_d[None, :] * stride_ok
    )
    tl.store(o_ptrs, acc.to(Out.dtype.element_ty))
    tl.store(Lse + off_hz * seqlen_q + offs_m, lse)

# config = {"BLOCK_M": 256, "BLOCK_N": 16, "HEAD_DIM": 64, "arch": "sm_90", "causal": true, "dtype": "bf16", "num_stages": 2, "num_warps": 8}
# arch = sm_90


// ===== COMPILED SASS (sm_90a) =====

	.target	sm_90a

	.elftype	@"ET_EXEC"


//--------------------- .note.nv.tkinfo           --------------------------
	.section	.note.nv.tkinfo,"",@"SHT_NOTE"
	.sectionflags	@"SHF_NOTE_NV_TKINFO"
	.tkinfo
        /*0018*/ 	.word	0x00000002
        /*0030*/ 	.string	""
        /*0030*/ 	.string	"ptxas"
        /*0030*/ 	.string	"Cuda compilation tools, release 13.0, V13.0.88"
        /*0030*/ 	.string	"Build cuda_13.0.r13.0/compiler.36424714_0"
        /*0030*/ 	.string	"-v  -suppress-debug-info  -lineinfo  -arch sm_90a "



//--------------------- .note.nv.cuinfo           --------------------------
	.section	.note.nv.cuinfo,"",@"SHT_NOTE"
	.sectionflags	@"SHF_NOTE_NV_CUINFO"
        /*0018*/ 	.short	0x0002
        /*001a*/ 	.short	0x005a
        /*001c*/ 	.short	0x0082
	.zero		2


//--------------------- .nv.info                  --------------------------
	.section	.nv.info,"",@"SHT_CUDA_INFO"
	.align	4


	//----- nvinfo : EIATTR_REGCOUNT
	.align		4
        /*0000*/ 	.byte	0x04, 0x2f
        /*0002*/ 	.short	(.L_2 - .L_1)
	.align		4
.L_1:
        /*0004*/ 	.word	index@(attn_fwd)
        /*0008*/ 	.word	0x000000c6


	//----- nvinfo : EIATTR_FRAME_SIZE
	.align		4
.L_2:
        /*000c*/ 	.byte	0x04, 0x11
        /*000e*/ 	.short	(.L_4 - .L_3)
	.align		4
.L_3:
        /*0010*/ 	.word	index@(attn_fwd)
        /*0014*/ 	.word	0x00000000


	//----- nvinfo : EIATTR_MIN_STACK_SIZE
	.align		4
.L_4:
        /*0018*/ 	.byte	0x04, 0x12
        /*001a*/ 	.short	(.L_6 - .L_5)
	.align		4
.L_5:
        /*001c*/ 	.word	index@(attn_fwd)
        /*0020*/ 	.word	0x00000000
.L_6:


//--------------------- .nv.compat                --------------------------
	.section	.nv.compat,"",@"SHT_CUDA_COMPAT_INFO"
	.align	4
        /*0000*/ 	.byte	0x02, 0x09, 0x01, 0x00, 0x02, 0x02, 0x04, 0x00, 0x02, 0x05, 0x05, 0x00, 0x03, 0x07, 0x01, 0x01
        /*0010*/ 	.byte	0x02, 0x03, 0x00, 0x00, 0x02, 0x06, 0x01, 0x00, 0x04, 0x0b, 0x08, 0x00, 0x00, 0x00, 0x00, 0x00
        /*0020*/ 	.byte	0x00, 0x00, 0x00, 0x00


//--------------------- .nv.info.attn_fwd         --------------------------
	.section	.nv.info.attn_fwd,"",@"SHT_CUDA_INFO"
	.sectionflags	@""
	.align	4


	//----- nvinfo : EIATTR_CUDA_API_VERSION
	.align		4
        /*0000*/ 	.byte	0x04, 0x37
        /*0002*/ 	.short	(.L_8 - .L_7)
.L_7:
        /*0004*/ 	.word	0x00000082


	//----- nvinfo : EIATTR_KPARAM_INFO
	.align		4
.L_8:
        /*0008*/ 	.byte	0x04, 0x17
        /*000a*/ 	.short	(.L_10 - .L_9)
.L_9:
        /*000c*/ 	.word	0x00000000
        /*0010*/ 	.short	0x0019
        /*0012*/ 	.short	0x0080
        /*0014*/ 	.byte	0x00, 0xf4, 0x21, 0x00


	//----- nvinfo : EIATTR_KPARAM_INFO
	.align		4
.L_10:
        /*0018*/ 	.byte	0x04, 0x17
        /*001a*/ 	.short	(.L_12 - .L_11)
.L_11:
        /*001c*/ 	.word	0x00000000
        /*0020*/ 	.short	0x0018
        /*0022*/ 	.short	0x0078
        /*0024*/ 	.byte	0x00, 0xf4, 0x21, 0x00


	//----- nvinfo : EIATTR_KPARAM_INFO
	.align		4
.L_12:
        /*0028*/ 	.byte	0x04, 0x17
        /*002a*/ 	.short	(.L_14 - .L_13)
.L_13:
        /*002c*/ 	.word	0x00000000
        /*0030*/ 	.short	0x0017
        /*0032*/ 	.short	0x0070
        /*0034*/ 	.byte	0x00, 0xf0, 0x11, 0x00


	//----- nvinfo : EIATTR_KPARAM_INFO
	.align		4
.L_14:
        /*0038*/ 	.byte	0x04, 0x17
        /*003a*/ 	.short	(.L_16 - .L_15)
.L_15:
        /*003c*/ 	.word	0x00000000
        /*0040*/ 	.short	0x0016
        /*0042*/ 	.short	0x006c
        /*0044*/ 	.byte	0x00, 0xf0, 0x11, 0x00


	//----- nvinfo : EIATTR_KPARAM_INFO
	.align		4
.L_16:
        /*0048*/ 	.byte	0x04, 0x17
        /*004a*/ 	.short	(.L_18 - .L_17)
.L_17:
        /*004c*/ 	.word	0x00000000
        /*0050*/ 	.short	0x0015
        /*0052*/ 	.short	0x0068
        /*0054*/ 	.byte	0x00, 0xf0, 0x11, 0x00


	//----- nvinfo : EIATTR_KPARAM_INFO
	.align		4
.L_18:
        /*0058*/ 	.byte	0x04, 0x17
        /*005a*/ 	.short	(.L_20 - .L_19)
.L_19:
        /*005c*/ 	.word	0x00000000
        /*0060*/ 	.short	0x0014
        /*0062*/ 	.short	0x0064
        /*0064*/ 	.byte	0x00, 0xf0, 0x11, 0x00


	//----- nvinfo : EIATTR_KPARAM_INFO
	.align		4
.L_20:
        /*0068*/ 	.byte	0x04, 0x17
        /*006a*/ 	.short	(.L_22 - .L_21)
.L_21:
        /*006c*/ 	.word	0x00000000
        /*0070*/ 	.short	0x0013
        /*0072*/ 	.short	0x0060
        /*0074*/ 	.byte	0x00, 0xf0, 0x11, 0x00


	//----- nvinfo : EIATTR_KPARAM_INFO
	.align		4
.L_22:
        /*0078*/ 	.byte	0x04, 0x17
        /*007a*/ 	.short	(.L_24 - .L_23)
.L_23:
        /*007c*/ 	.word	0x00000000
        /*0080*/ 	.short	0x0012
        /*0082*/ 	.short	0x005c
        /*0084*/ 	.byte	0x00, 0xf0, 0x11, 0x00


	//----- nvinfo : EIATTR_KPARAM_INFO
	.align		4
.L_24:
        /*0088*/ 	.byte	0x04, 0x17
        /*008a*/ 	.short	(.L_26 - .L_25)
.L_25:
        /*008c*/ 	.word	0x00000000
        /*0090*/ 	.short	0x0011
        /*0092*/ 	.short	0x0058
        /*0094*/ 	.byte	0x00, 0xf0, 0x11, 0x00


	//----- nvinfo : EIATTR_KPARAM_INFO
	.align		4
.L_26:
        /*0098*/ 	.byte	0x04, 0x17
        /*009a*/ 	.short	(.L_28 - .L_27)
.L_27:
        /*009c*/ 	.word	0x00000000
        /*00a0*/ 	.short	0x0010
        /*00a2*/ 	.short	0x0054
        /*00a4*/ 	.byte	0x00, 0xf0, 0x11, 0x00


	//----- nvinfo : EIATTR_KPARAM_INFO
	.align		4
.L_28:
        /*00a8*/ 	.byte	0x04, 0x17
        /*00aa*/ 	.short	(.L_30 - .L_29)
.L_29:
        /*00ac*/ 	.word	0x00000000
        /*00b0*/ 	.short	0x000f
        /*00b2*/ 	.short	0x0050
        /*00b4*/ 	.byte	0x00, 0xf0, 0x11, 0x00


	//----- nvinfo : EIATTR_KPARAM_INFO
	.align		4
.L_30:
        /*00b8*/ 	.byte	0x04, 0x17
        /*00ba*/ 	.short	(.L_32 - .L_31)
.L_31:
        /*00bc*/ 	.word	0x00000000
        /*00c0*/ 	.short	0x000e
        /*00c2*/ 	.short	0x004c
        /*00c4*/ 	.byte	0x00, 0xf0, 0x11, 0x00


	//----- nvinfo : EIATTR_KPARAM_INFO
	.align		4
.L_32:
        /*00c8*/ 	.byte	0x04, 0x17
        /*00ca*/ 	.short	(.L_34 - .L_33)
.L_33:
        /*00cc*/ 	.word	0x00000000
        /*00d0*/ 	.short	0x000d
        /*00d2*/ 	.short	0x0048
        /*00d4*/ 	.byte	0x00, 0xf0, 0x11, 0x00


	//----- nvinfo : EIATTR_KPARAM_INFO
	.align		4
.L_34:
        /*00d8*/ 	.byte	0x04, 0x17
        /*00da*/ 	.short	(.L_36 - .L_35)
.L_35:
        /*00dc*/ 	.word	0x00000000
        /*00e0*/ 	.short	0x000c
        /*00e2*/ 	.short	0x0044
        /*00e4*/ 	.byte	0x00, 0xf0, 0x11, 0x00


	//----- nvinfo : EIATTR_KPARAM_INFO
	.align		4
.L_36:
        /*00e8*/ 	.byte	0x04, 0x17
        /*00ea*/ 	.short	(.L_38 - .L_37)
.L_37:
        /*00ec*/ 	.word	0x00000000
        /*00f0*/ 	.short	0x000b
        /*00f2*/ 	.short	0x0040
        /*00f4*/ 	.byte	0x00, 0xf0, 0x11, 0x00


	//----- nvinfo : EIATTR_KPARAM_INFO
	.align		4
.L_38:
        /*00f8*/ 	.byte	0x04, 0x17
        /*00fa*/ 	.short	(.L_40 - .L_39)
.L_39:
        /*00fc*/ 	.word	0x00000000
        /*0100*/ 	.short	0x000a
        /*0102*/ 	.short	0x003c
        /*0104*/ 	.byte	0x00, 0xf0, 0x11, 0x00


	//----- nvinfo : EIATTR_KPARAM_INFO
	.align		4
.L_40:
        /*0108*/ 	.byte	0x04, 0x17
        /*010a*/ 	.short	(.L_42 - .L_41)
.L_41:
        /*010c*/ 	.word	0x00000000
        /*0110*/ 	.short	0x0009
        /*0112*/ 	.short	0x0038
        /*0114*/ 	.byte	0x00, 0xf0, 0x11, 0x00


	//----- nvinfo : EIATTR_KPARAM_INFO
	.align		4
.L_42:
        /*0118*/ 	.byte	0x04, 0x17
        /*011a*/ 	.short	(.L_44 - .L_43)
.L_43:
        /*011c*/ 	.word	0x00000000
        /*0120*/ 	.short	0x0008
        /*0122*/ 	.short	0x0034
        /*0124*/ 	.byte	0x00, 0xf0, 0x11, 0x00


	//----- nvinfo : EIATTR_KPARAM_INFO
	.align		4
.L_44:
        /*0128*/ 	.byte	0x04, 0x17
        /*012a*/ 	.short	(.L_46 - .L_45)
.L_45:
        /*012c*/ 	.word	0x00000000
        /*0130*/ 	.short	0x0007
        /*0132*/ 	.short	0x0030
        /*0134*/ 	.byte	0x00, 0xf0, 0x11, 0x00


	//----- nvinfo : EIATTR_KPARAM_INFO
	.align		4
.L_46:
        /*0138*/ 	.byte	0x04, 0x17
        /*013a*/ 	.short	(.L_48 - .L_47)
.L_47:
        /*013c*/ 	.word	0x00000000
        /*0140*/ 	.short	0x0006
        /*0142*/ 	.short	0x002c
        /*0144*/ 	.byte	0x00, 0xf0, 0x11, 0x00


	//----- nvinfo : EIATTR_KPARAM_INFO
	.align		4
.L_48:
        /*0148*/ 	.byte	0x04, 0x17
        /*014a*/ 	.short	(.L_50 - .L_49)
.L_49:
        /*014c*/ 	.word	0x00000000
        /*0150*/ 	.short	0x0005
        /*0152*/ 	.short	0x0028
        /*0154*/ 	.byte	0x00, 0xf0, 0x11, 0x00


	//----- nvinfo : EIATTR_KPARAM_INFO
	.align		4
.L_50:
        /*0158*/ 	.byte	0x04, 0x17
        /*015a*/ 	.short	(.L_52 - .L_51)
.L_51:
        /*015c*/ 	.word	0x00000000
        /*0160*/ 	.short	0x0004
        /*0162*/ 	.short	0x0020
        /*0164*/ 	.byte	0x00, 0xf4, 0x21, 0x00


	//----- nvinfo : EIATTR_KPARAM_INFO
	.align		4
.L_52:
        /*0168*/ 	.byte	0x04, 0x17
        /*016a*/ 	.short	(.L_54 - .L_53)
.L_53:
        /*016c*/ 	.word	0x00000000
        /*0170*/ 	.short	0x0003
        /*0172*/ 	.short	0x0018
        /*0174*/ 	.byte	0x00, 0xf4, 0x21, 0x00


	//----- nvinfo : EIATTR_KPARAM_INFO
	.align		4
.L_54:
        /*0178*/ 	.byte	0x04, 0x17
        /*017a*/ 	.short	(.L_56 - .L_55)
.L_55:
        /*017c*/ 	.word	0x00000000
        /*0180*/ 	.short	0x0002
        /*0182*/ 	.short	0x0010
        /*0184*/ 	.byte	0x00, 0xf4, 0x21, 0x00


	//----- nvinfo : EIATTR_KPARAM_INFO
	.align		4
.L_56:
        /*0188*/ 	.byte	0x04, 0x17
        /*018a*/ 	.short	(.L_58 - .L_57)
.L_57:
        /*018c*/ 	.word	0x00000000
        /*0190*/ 	.short	0x0001
        /*0192*/ 	.short	0x0008
        /*0194*/ 	.byte	0x00, 0xf4, 0x21, 0x00


	//----- nvinfo : EIATTR_KPARAM_INFO
	.align		4
.L_58:
        /*0198*/ 	.byte	0x04, 0x17
        /*019a*/ 	.short	(.L_60 - .L_59)
.L_59:
        /*019c*/ 	.word	0x00000000
        /*01a0*/ 	.short	0x0000
        /*01a2*/ 	.short	0x0000
        /*01a4*/ 	.byte	0x00, 0xf4, 0x21, 0x00


	//----- nvinfo : EIATTR_SPARSE_MMA_MASK
	.align		4
.L_60:
        /*01a8*/ 	.byte	0x03, 0x50
        /*01aa*/ 	.short	0x0000


	//----- nvinfo : EIATTR_MAXREG_COUNT
	.align		4
        /*01ac*/ 	.byte	0x03, 0x1b
        /*01ae*/ 	.short	0x00ff


	//----- nvinfo : EIATTR_NUM_BARRIERS
	.align		4
        /*01b0*/ 	.byte	0x02, 0x4c
        /*01b2*/ 	.byte	0x01
	.zero		1


	//----- nvinfo : EIATTR_MERCURY_ISA_VERSION
	.align		4
        /*01b4*/ 	.byte	0x03, 0x5f
        /*01b6*/ 	.short	0x0101


	//----- nvinfo : EIATTR_COOP_GROUP_MASK_REGIDS
	.align		4
        /*01b8*/ 	.byte	0x04, 0x29
        /*01ba*/ 	.short	(.L_62 - .L_61)


	//   ....[0]....
.L_61:
        /*01bc*/ 	.word	0xffffffff


	//   ....[1]....
        /*01c0*/ 	.word	0xffffffff


	//   ....[2]....
        /*01c4*/ 	.word	0xffffffff


	//   ....[3]....
        /*01c8*/ 	.word	0xffffffff


	//   ....[4]....
        /*01cc*/ 	.word	0xffffffff


	//   ....[5]....
        /*01d0*/ 	.word	0xffffffff


	//   ....[6]....
        /*01d4*/ 	.word	0xffffffff


	//   ....[7]....
        /*01d8*/ 	.word	0xffffffff


	//   ....[8]....
        /*01dc*/ 	.word	0xffffffff


	//   ....[9]....
        /*01e0*/ 	.word	0xffffffff


	//   ....[10]....
        /*01e4*/ 	.word	0xffffffff


	//   ....[11]....
        /*01e8*/ 	.word	0xffffffff


	//   ....[12]....
        /*01ec*/ 	.word	0xffffffff


	//   ....[13]....
        /*01f0*/ 	.word	0xffffffff


	//   ....[14]....
        /*01f4*/ 	.word	0xffffffff


	//   ....[15]....
        /*01f8*/ 	.word	0xffffffff


	//----- nvinfo : EIATTR_COOP_GROUP_INSTR_OFFSETS
	.align		4
.L_62:
        /*01fc*/ 	.byte	0x04, 0x28
        /*01fe*/ 	.short	(.L_64 - .L_63)


	//   ....[0]....
.L_63:
        /*0200*/ 	.word	0x00002750


	//   ....[1]....
        /*0204*/ 	.word	0x00002860


	//   ....[2]....
        /*0208*/ 	.word	0x00002890


	//   ....[3]....
        /*020c*/ 	.word	0x00002ad0


	//   ....[4]....
        /*0210*/ 	.word	0x00002b00


	//   ....[5]....
        /*0214*/ 	.word	0x00002b50


	//   ....[6]....
        /*0218*/ 	.word	0x00002bb0


	//   ....[7]....
        /*021c*/ 	.word	0x00002c20


	//   ....[8]....
        /*0220*/ 	.word	0x00003580


	//   ....[9]....
        /*0224*/ 	.word	0x00003590


	//   ....[10]....
        /*0228*/ 	.word	0x000035a0


	//   ....[11]....
        /*022c*/ 	.word	0x000035b0


	//   ....[12]....
        /*0230*/ 	.word	0x00003610


	//   ....[13]....
        /*0234*/ 	.word	0x00003620


	//   ....[14]....
        /*0238*/ 	.word	0x00003630


	//   ....[15]....
        /*023c*/ 	.word	0x00003650


	//----- nvinfo : EIATTR_EXIT_INSTR_OFFSETS
	.align		4
.L_64:
        /*0240*/ 	.byte	0x04, 0x1c
        /*0242*/ 	.short	(.L_66 - .L_65)


	//   ....[0]....
.L_65:
        /*0244*/ 	.word	0x00006aa0


	//----- nvinfo : EIATTR_REQNTID
	.align		4
.L_66:
        /*0248*/ 	.byte	0x04, 0x10
        /*024a*/ 	.short	(.L_68 - .L_67)
.L_67:
        /*024c*/ 	.word	0x00000100
        /*0250*/ 	.word	0x00000001
        /*0254*/ 	.word	0x00000001


	//----- nvinfo : EIATTR_CBANK_PARAM_SIZE
	.align		4
.L_68:
        /*0258*/ 	.byte	0x03, 0x19
        /*025a*/ 	.short	0x0088


	//----- nvinfo : EIATTR_PARAM_CBANK
	.align		4
        /*025c*/ 	.byte	0x04, 0x0a
        /*025e*/ 	.short	(.L_70 - .L_69)
	.align		4
.L_69:
        /*0260*/ 	.word	index@(.nv.constant0.attn_fwd)
        /*0264*/ 	.short	0x0210
        /*0266*/ 	.short	0x0088


	//----- nvinfo : EIATTR_SW_WAR
	.align		4
.L_70:
        /*0268*/ 	.byte	0x04, 0x36
        /*026a*/ 	.short	(.L_72 - .L_71)
.L_71:
        /*026c*/ 	.word	0x00000008
.L_72:


//--------------------- .nv.callgraph             --------------------------
	.section	.nv.callgraph,"",@"SHT_CUDA_CALLGRAPH"
	.align	4
	.sectionentsize	8
	.align		4
        /*0000*/ 	.word	0x00000000
	.align		4
        /*0004*/ 	.word	0xffffffff
	.align		4
        /*0008*/ 	.word	0x00000000
	.align		4
        /*000c*/ 	.word	0xfffffffe
	.align		4
        /*0010*/ 	.word	0x00000000
	.align		4
        /*0014*/ 	.word	0xfffffffd
	.align		4
        /*0018*/ 	.word	0x00000000
	.align		4
        /*001c*/ 	.word	0xfffffffc


//--------------------- .nv.constant4             --------------------------
	.section	.nv.constant4,"a",@progbits
	.align	8
	.align		8
.nv.constant4:
        /*0000*/ 	.dword	_$_str


//--------------------- .text.attn_fwd            --------------------------
	.section	.text.attn_fwd,"ax",@progbits
	.align	128
        .global         attn_fwd
        .type           attn_fwd,@function
        .size           attn_fwd,(.L_x_3 - attn_fwd)
        .other          attn_fwd,@"STO_CUDA_ENTRY STV_DEFAULT"
attn_fwd:
.text.attn_fwd:
[----:B------:R-:W-:Y:S01]  /*0000*/  LDC R1, c[0x0][0x28] ;  /* 0x00000a00ff017b82 */ /* 0x000fe20000000800 */
[----:B------:R-:W0:Y:S07]  /*0010*/  S2R R3, SR_CTAID.X ;  /* 0x0000000000037919 */ /* 0x000e2e0000002500 */
[----:B------:R-:W1:Y:S01]  /*0020*/  S2UR UR7, SR_CTAID.Y ;  /* 0x00000000000779c3 */ /* 0x000e620000002600 */
[----:B------:R-:W-:Y:S01]  /*0030*/  ULDC.64 UR4, c[0x0][0x240] ;  /* 0x0000900000047ab9 */ /* 0x000fe20000000a00 */
[----:B------:R-:W-:Y:S01]  /*0040*/  ULDC.64 UR28, c[0x0][0x208] ;  /* 0x00008200001c7ab9 */ /* 0x000fe20000000a00 */
[----:B------:R-:W0:Y:S05]  /*0050*/  S2R R2, SR_TID.X ;  /* 0x0000000000027919 */ /* 0x000e2a0000002100 */
[----:B------:R-:W2:Y:S08]  /*0060*/  LDC.64 R6, c[0x0][0x210] ;  /* 0x00008400ff067b82 */ /* 0x000eb00000000a00 */
[----:B------:R-:W3:Y:S01]  /*0070*/  LDC R145, c[0x0][0x248] ;  /* 0x00009200ff917b82 */ /* 0x000ee20000000800 */
[----:B-1----:R-:W-:-:S04]  /*0080*/  UIMAD UR4, UR7, UR4, URZ ;  /* 0x00000004070472a4 */ /* 0x002fc8000f8e023f */
[----:B------:R-:W-:Y:S01]  /*0090*/  USHF.L.U32 UR6, UR4, 0x1, URZ ;  /* 0x0000000104067899 */ /* 0x000fe2000800063f */
[----:B0-----:R-:W-:-:S05]  /*00a0*/  PRMT R0, R2, 0x6540, R3 ;  /* 0x0000654002007816 */ /* 0x001fca0000000003 */
[----:B------:R-:W-:Y:S01]  /*00b0*/  IMAD R4, R0, UR5, RZ ;  /* 0x0000000500047c24 */ /* 0x000fe2000f8e02ff */
[----:B------:R-:W-:Y:S01]  /*00c0*/  UIMAD.WIDE UR4, UR4, 0x2, URZ ;  /* 0x00000002040478a5 */ /* 0x000fe2000f8e023f */
[C---:B---3--:R-:W-:Y:S01]  /*00d0*/  IMAD R17, R145.reuse, 0x50, RZ ;  /* 0x0000005091117824 */ /* 0x048fe200078e02ff */
[----:B------:R-:W-:Y:S01]  /*00e0*/  SHF.L.U32 R9, R145, 0x4, RZ ;  /* 0x0000000491097819 */ /* 0x000fe200000006ff */
[C---:B------:R-:W-:Y:S02]  /*00f0*/  IMAD.SHL.U32 R19, R4.reuse, 0x2, RZ ;  /* 0x0000000204137824 */ /* 0x040fe400078e00ff */
[----:B------:R-:W-:-:S03]  /*0100*/  IMAD.HI R4, R4, 0x2, RZ ;  /* 0x0000000204047827 */ /* 0x000fc600078e02ff */
[----:B--2---:R-:W-:Y:S01]  /*0110*/  IADD3 R18, P0, P1, R19, UR6, R6 ;  /* 0x0000000613127c10 */ /* 0x004fe2000f91e006 */
[C---:B------:R-:W-:Y:S02]  /*0120*/  IMAD.SHL.U32 R5, R145.reuse, 0x8, RZ ;  /* 0x0000000891057824 */ /* 0x040fe400078e00ff */
[C---:B------:R-:W-:Y:S01]  /*0130*/  IMAD R13, R145.reuse, 0xa, RZ ;  /* 0x0000000a910d7824 */ /* 0x040fe200078e02ff */
[----:B------:R-:W-:Y:S02]  /*0140*/  IADD3.X R19, R4, UR5, R7, P0, P1 ;  /* 0x0000000504137c10 */ /* 0x000fe400087e2407 */
[CC--:B------:R-:W-:Y:S01]  /*0150*/  LEA R16, P2, R145.reuse, R18.reuse, 0x4 ;  /* 0x0000001291107211 */ /* 0x0c0fe200078420ff */
[C---:B------:R-:W-:Y:S01]  /*0160*/  IMAD.SHL.U32 R21, R145.reuse, 0x20, RZ ;  /* 0x0000002091157824 */ /* 0x040fe200078e00ff */
[CC--:B------:R-:W-:Y:S01]  /*0170*/  LEA R8, P3, R145.reuse, R18.reuse, 0x5 ;  /* 0x0000001291087211 */ /* 0x0c0fe200078628ff */
[----:B------:R-:W-:Y:S01]  /*0180*/  IMAD R25, R145, 0x14, RZ ;  /* 0x0000001491197824 */ /* 0x000fe200078e02ff */
[-C--:B------:R-:W-:Y:S01]  /*0190*/  IADD3 R12, P0, R17, R18.reuse, RZ ;  /* 0x00000012110c7210 */ /* 0x080fe20007f1e0ff */
[C---:B------:R-:W-:Y:S01]  /*01a0*/  IMAD R29, R145.reuse, 0x28, RZ ;  /* 0x00000028911d7824 */ /* 0x040fe200078e02ff */
[CC--:B------:R-:W-:Y:S01]  /*01b0*/  LEA R4, P1, R145.reuse, R18.reuse, 0x6 ;  /* 0x0000001291047211 */ /* 0x0c0fe200078230ff */
[----:B------:R-:W-:Y:S01]  /*01c0*/  IMAD R11, R145, 0x5, RZ ;  /* 0x00000005910b7824 */ /* 0x000fe200078e02ff */
[-C--:B------:R-:W-:Y:S01]  /*01d0*/  LEA.HI.X.SX32 R17, R5, R19.reuse, 0x1, P2 ;  /* 0x0000001305117211 */ /* 0x080fe200010f0eff */
[----:B------:R-:W-:Y:S01]  /*01e0*/  IMAD R23, R145, 0x42, RZ ;  /* 0x0000004291177824 */ /* 0x000fe200078e02ff */
[-C--:B------:R-:W-:Y:S01]  /*01f0*/  IADD3 R20, P2, R13, R18.reuse, RZ ;  /* 0x000000120d147210 */ /* 0x080fe20007f5e0ff */
        /* <DEDUP_REMOVED lines=20> */
[----:B------:R-:W-:Y:S01]  /*0340*/  IMAD.SHL.U32 R27, R145, 0x2, RZ ;  /* 0x00000002911b7824 */ /* 0x000fe200078e00ff */
[-C--:B------:R-:W-:Y:S01]  /*0350*/  IADD3 R14, P5, R33, R18.reuse, RZ ;  /* 0x00000012210e7210 */ /* 0x080fe20007fbe0ff */
[----:B------:R-:W-:Y:S01]  /*0360*/  IMAD R43, R145, 0xe, RZ ;  /* 0x0000000e912b7824 */ /* 0x000fe200078e02ff */
[-C--:B------:R-:W-:Y:S01]  /*0370*/  LEA.HI.X.SX32 R13, R29, R19.reuse, 0x1, P0 ;  /* 0x000000131d0d7211 */ /* 0x080fe200000f0eff */
[----:B------:R-:W-:Y:S01]  /*0380*/  IMAD R57, R145, 0x3f, RZ ;  /* 0x0000003f91397824 */ /* 0x000fe200078e02ff */
[-C--:B------:R-:W-:Y:S01]  /*0390*/  LEA.HI.X.SX32 R29, R7, R19.reuse, 0x1, P3 ;  /* 0x00000013071d7211 */ /* 0x080fe200018f0eff */
[----:B------:R-:W-:Y:S01]  /*03a0*/  IMAD R61, R145, 0x12, RZ ;  /* 0x00000012913d7824 */ /* 0x000fe200078e02ff */
        /* <DEDUP_REMOVED lines=8> */
[-C--:B------:R-:W-:Y:S01]  /*0430*/  IADD3 R34, P0, R37, R18.reuse, RZ ;  /* 0x0000001225227210 */ /* 0x080fe20007f1e0ff */
[----:B------:R-:W-:Y:S01]  /*0440*/  IMAD R69, R145, 0x16, RZ ;  /* 0x0000001691457824 */ /* 0x000fe200078e02ff */
[-C--:B------:R-:W-:Y:S01]  /*0450*/  LEA.HI.X.SX32 R37, R37, R19.reuse, 0x1, P3 ;  /* 0x0000001325257211 */ /* 0x080fe200018f0eff */
[----:B------:R-:W-:Y:S01]  /*0460*/  IMAD R81, R145, 0x1a, RZ ;  /* 0x0000001a91517824 */ /* 0x000fe200078e02ff */
[-C--:B------:R-:W-:Y:S01]  /*0470*/  IADD3 R42, P3, R47, R18.reuse, RZ ;  /* 0x000000122f2a7210 */ /* 0x080fe20007f7e0ff */
        /* <DEDUP_REMOVED lines=16> */
[C---:B------:R-:W-:Y:S01]  /*0580*/  IMAD R59, R145.reuse, 0x11, RZ ;  /* 0x00000011913b7824 */ /* 0x040fe200078e02ff */
[C---:B------:R-:W-:Y:S01]  /*0590*/  SHF.L.U32 R31, R145.reuse, 0x2, RZ ;  /* 0x00000002911f7819 */ /* 0x040fe200000006ff */
[C---:B------:R-:W-:Y:S01]  /*05a0*/  IMAD R65, R145.reuse, 0x13, RZ ;  /* 0x0000001391417824 */ /* 0x040fe200078e02ff */
[CC--:B------:R-:W-:Y:S01]  /*05b0*/  LEA R74, P6, R145.reuse, R18.reuse, 0x2 ;  /* 0x00000012914a7211 */ /* 0x0c0fe200078c10ff */
[C---:B------:R-:W-:Y:S01]  /*05c0*/  IMAD R107, R145.reuse, 0x2a, RZ ;  /* 0x0000002a916b7824 */ /* 0x040fe200078e02ff */
[CC--:B------:R-:W-:Y:S01]  /*05d0*/  LEA R70, P4, R145.reuse, R18.reuse, 0x3 ;  /* 0x0000001291467211 */ /* 0x0c0fe200078818ff */
[C---:B------:R-:W-:Y:S01]  /*05e0*/  IMAD R117, R145.reuse, 0x2e, RZ ;  /* 0x0000002e91757824 */ /* 0x040fe200078e02ff */
[CC--:B------:R-:W-:Y:S01]  /*05f0*/  LEA.HI.X.SX32 R77, R145.reuse, R19.reuse, 0x1, P5 ;  /* 0x00000013914d7211 */ /* 0x0c0fe200028f0eff */
        /* <DEDUP_REMOVED lines=77> */
[----:B------:R-:W-:Y:S01]  /*0ad0*/  LEA.HI.X.SX32 R27, R91, R19, 0x1, P2 ;  /* 0x000000135b1b7211 */ /* 0x000fe200010f0eff */
[----:B------:R-:W2:Y:S01]  /*0ae0*/  LDG.E.U16 R8, desc[UR28][R8.64] ;  /* 0x0000001c08087981 */ /* 0x000ea2000c1e1500 */
[----:B------:R-:W-:-:S02]  /*0af0*/  IADD3 R86, P6, R111, R18, RZ ;  /* 0x000000126f567210 */ /* 0x000fc40007fde0ff */
        /* <DEDUP_REMOVED lines=18> */
[----:B------:R-:W-:Y:S01]  /*0c20*/  IADD3 R92, P3, R155, R18, RZ ;  /* 0x000000129b5c7210 */ /* 0x000fe20007f7e0ff */
[----:B------:R-:W3:Y:S01]  /*0c30*/  LDG.E.U16 R11, desc[UR28][R10.64] ;  /* 0x0000001c0a0b7981 */ /* 0x000ee2000c1e1500 */
[----:B------:R-:W-:-:S02]  /*0c40*/  LEA.HI.X.SX32 R87, R99, R19, 0x1, P6 ;  /* 0x0000001363577211 */ /* 0x000fc400030f0eff */
[-C--:B------:R-:W-:Y:S01]  /*0c50*/  LEA.HI.X.SX32 R91, R103, R19.reuse, 0x1, P5 ;  /* 0x00000013675b7211 */ /* 0x080fe200028f0eff */
[----:B------:R-:W-:Y:S01]  /*0c60*/  IMAD R135, R145, 0x37, RZ ;  /* 0x0000003791877824 */ /* 0x000fe200078e02ff */
[-C--:B------:R-:W-:Y:S01]  /*0c70*/  LEA.HI.X.SX32 R111, R105, R19.reuse, 0x1, P2 ;  /* 0x00000013696f7211 */ /* 0x080fe200010f0eff */
[----:B------:R0:W4:Y:S01]  /*0c80*/  LDG.E.U16 R118, desc[UR28][R18.64] ;  /* 0x0000001c12767981 */ /* 0x000122000c1e1500 */
[-C--:B------:R-:W-:Y:S02]  /*0c90*/  IADD3 R96, P6, R157, R18.reuse, RZ ;  /* 0x000000129d607210 */ /* 0x080fe40007fde0ff */
[-C--:B------:R-:W-:Y:S01]  /*0ca0*/  LEA.HI.X.SX32 R89, R101, R19.reuse, 0x1, P4 ;  /* 0x0000001365597211 */ /* 0x080fe200020f0eff */
[----:B------:R-:W5:Y:S01]  /*0cb0*/  LDG.E.U16 R16, desc[UR28][R16.64] ;  /* 0x0000001c10107981 */ /* 0x000f62000c1e1500 */
[-C--:B------:R-:W-:Y:S02]  /*0cc0*/  IADD3 R124, P2, R163, R18.reuse, RZ ;  /* 0x00000012a37c7210 */ /* 0x080fe40007f5e0ff */
[----:B------:R-:W-:Y:S01]  /*0cd0*/  LEA.HI.X.SX32 R103, R107, R19, 0x1, P1 ;  /* 0x000000136b677211 */ /* 0x000fe200008f0eff */
[----:B------:R-:W5:Y:S01]  /*0ce0*/  LDG.E.U16 R4, desc[UR28][R4.64] ;  /* 0x0000001c04047981 */ /* 0x000f62000c1e1500 */
[----:B------:R-:W-:-:S02]  /*0cf0*/  IADD3 R94, P4, R159, R18, RZ ;  /* 0x000000129f5e7210 */ /* 0x000fc40007f9e0ff */
[-C--:B------:R-:W-:Y:S01]  /*0d00*/  IADD3 R122, P1, R165, R18.reuse, RZ ;  /* 0x00000012a57a7210 */ /* 0x080fe20007f3e0ff */
[----:B------:R1:W5:Y:S01]  /*0d10*/  LDG.E.U16 R12, desc[UR28][R12.64] ;  /* 0x0000001c0c0c7981 */ /* 0x000362000c1e1500 */
[-C--:B------:R-:W-:Y:S02]  /*0d20*/  LEA.HI.X.SX32 R101, R109, R19.reuse, 0x1, P0 ;  /* 0x000000136d657211 */ /* 0x080fe400000f0eff */
[-C--:B------:R-:W-:Y:S01]  /*0d30*/  IADD3 R114, P0, R167, R18.reuse, RZ ;  /* 0x00000012a7727210 */ /* 0x080fe20007f1e0ff */
[----:B------:R-:W5:Y:S01]  /*0d40*/  LDG.E.U16 R36, desc[UR28][R36.64] ;  /* 0x0000001c24247981 */ /* 0x000f62000c1e1500 */
[-C--:B------:R-:W-:Y:S02]  /*0d50*/  LEA.HI.X.SX32 R93, R113, R19.reuse, 0x1, P3 ;  /* 0x00000013715d7211 */ /* 0x080fe400018f0eff */
[----:B------:R-:W-:Y:S01]  /*0d60*/  IADD3 R112, P3, R169, R18, RZ ;  /* 0x00000012a9707210 */ /* 0x000fe20007f7e0ff */
[----:B------:R1:W5:Y:S01]  /*0d70*/  LDG.E.U16 R14, desc[UR28][R14.64] ;  /* 0x0000001c0e0e7981 */ /* 0x000362000c1e1500 */
[----:B------:R-:W-:-:S02]  /*0d80*/  LEA.HI.X.SX32 R97, R115, R19, 0x1, P6 ;  /* 0x0000001373617211 */ /* 0x000fc400030f0eff */
[-C--:B------:R-:W-:Y:S01]  /*0d90*/  LEA.HI.X.SX32 R125, R121, R19.reuse, 0x1, P2 ;  /* 0x00000013797d7211 */ /* 0x080fe200010f0eff */
[----:B------:R-:W5:Y:S01]  /*0da0*/  LDG.E.U16 R76, desc[UR28][R76.64] ;  /* 0x0000001c4c4c7981 */ /* 0x000f62000c1e1500 */
[-C--:B------:R-:W-:Y:S02]  /*0db0*/  IADD3 R108, P6, R171, R18.reuse, RZ ;  /* 0x00000012ab6c7210 */ /* 0x080fe40007fde0ff */
[-C--:B------:R-:W-:Y:S01]  /*0dc0*/  LEA.HI.X.SX32 R95, R117, R19.reuse, 0x1, P4 ;  /* 0x00000013755f7211 */ /* 0x080fe200020f0eff */
[----:B------:R-:W-:Y:S01]  /*0dd0*/  IMAD R117, R145, 0x3b, RZ ;  /* 0x0000003b91757824 */ /* 0x000fe200078e02ff */
[-C--:B------:R-:W-:Y:S01]  /*0de0*/  IADD3 R128, P2, R177, R18.reuse, RZ ;  /* 0x00000012b1807210 */ /* 0x080fe20007f5e0ff */
[----:B------:R-:W5:Y:S01]  /*0df0*/  LDG.E.U16 R52, desc[UR28][R52.64] ;  /* 0x0000001c34347981 */ /* 0x000f62000c1e1500 */
[----:B------:R-:W-:Y:S02]  /*0e00*/  LEA.HI.X.SX32 R123, R123, R19, 0x1, P1 ;  /* 0x000000137b7b7211 */ /* 0x000fe400008f0eff */
[-C--:B------:R-:W-:Y:S01]  /*0e10*/  IADD3 R98, P5, R161, R18.reuse, RZ ;  /* 0x00000012a1627210 */ /* 0x080fe20007fbe0ff */
[----:B------:R-:W5:Y:S01]  /*0e20*/  LDG.E.U16 R48, desc[UR28][R48.64] ;  /* 0x0000001c30307981 */ /* 0x000f62000c1e1500 */
[----:B------:R-:W-:-:S02]  /*0e30*/  IADD3 R130, P1, R179, R18, RZ ;  /* 0x00000012b3827210 */ /* 0x000fc40007f3e0ff */
[-C--:B------:R-:W-:Y:S01]  /*0e40*/  LEA.HI.X.SX32 R115, R127, R19.reuse, 0x1, P0 ;  /* 0x000000137f737211 */ /* 0x080fe200000f0eff */
[----:B------:R-:W5:Y:S01]  /*0e50*/  LDG.E.U16 R68, desc[UR28][R68.64] ;  /* 0x0000001c44447981 */ /* 0x000f62000c1e1500 */
[-C--:B------:R-:W-:Y:S02]  /*0e60*/  IADD3 R126, P0, R181, R18.reuse, RZ ;  /* 0x00000012b57e7210 */ /* 0x080fe40007f1e0ff */
[----:B------:R-:W-:Y:S01]  /*0e70*/  IADD3 R106, P4, R173, R18, RZ ;  /* 0x00000012ad6a7210 */ /* 0x000fe20007f9e0ff */
[----:B------:R-:W5:Y:S01]  /*0e80*/  LDG.E.U16 R26, desc[UR28][R26.64] ;  /* 0x0000001c1a1a7981 */ /* 0x000f62000c1e1500 */
[-C--:B------:R-:W-:Y:S02]  /*0e90*/  LEA.HI.X.SX32 R113, R129, R19.reuse, 0x1, P3 ;  /* 0x0000001381717211 */ /* 0x080fe400018f0eff */
[-C--:B------:R-:W-:Y:S01]  /*0ea0*/  LEA.HI.X.SX32 R109, R131, R19.reuse, 0x1, P6 ;  /* 0x00000013836d7211 */ /* 0x080fe200030f0eff */
[----:B------:R-:W5:Y:S01]  /*0eb0*/  LDG.E.U16 R110, desc[UR28][R110.64] ;  /* 0x0000001c6e6e7981 */ /* 0x000f62000c1e1500 */
[----:B------:R-:W-:-:S02]  /*0ec0*/  LEA.HI.X.SX32 R129, R137, R19, 0x1, P2 ;  /* 0x0000001389817211 */ /* 0x000fc400010f0eff */
[-C--:B------:R-:W-:Y:S01]  /*0ed0*/  LEA.HI.X.SX32 R99, R119, R19.reuse, 0x1, P5 ;  /* 0x0000001377637211 */ /* 0x080fe200028f0eff */
[----:B------:R-:W-:Y:S01]  /*0ee0*/  IMAD R119, R145, 0x3d, RZ ;  /* 0x0000003d91777824 */ /* 0x000fe200078e02ff */
[-C--:B------:R-:W-:Y:S01]  /*0ef0*/  LEA.HI.X.SX32 R131, R139, R19.reuse, 0x1, P1 ;  /* 0x000000138b837211 */ /* 0x080fe200008f0eff */
[----:B------:R-:W5:Y:S01]  /*0f00*/  LDG.E.U16 R124, desc[UR28][R124.64] ;  /* 0x0000001c7c7c7981 */ /* 0x000f62000c1e1500 */
[-C--:B------:R-:W-:Y:S02]  /*0f10*/  IADD3 R120, P3, R183, R18.reuse, RZ ;  /* 0x00000012b7787210 */ /* 0x080fe40007f7e0ff */
[-C--:B------:R-:W-:Y:S01]  /*0f20*/  LEA.HI.X.SX32 R127, R117, R19.reuse, 0x1, P0 ;  /* 0x00000013757f7211 */ /* 0x080fe200000f0eff */
[----:B------:R-:W5:Y:S01]  /*0f30*/  LDG.E.U16 R128, desc[UR28][R128.64] ;  /* 0x0000001c80807981 */ /* 0x000f62000c1e1500 */
[-C--:B------:R-:W-:Y:S02]  /*0f40*/  IADD3 R104, P5, R175, R18.reuse, RZ ;  /* 0x00000012af687210 */ /* 0x080fe40007fbe0ff */
[----:B------:R-:W-:Y:S01]  /*0f50*/  IADD3 R116, P6, R185, R18, RZ ;  /* 0x00000012b9747210 */ /* 0x000fe20007fde0ff */
[----:B------:R-:W5:Y:S01]  /*0f60*/  LDG.E.U16 R22, desc[UR28][R22.64] ;  /* 0x0000001c16167981 */ /* 0x000f62000c1e1500 */
[----:B------:R-:W-:-:S02]  /*0f70*/  LEA.HI.X.SX32 R107, R133, R19, 0x1, P4 ;  /* 0x00000013856b7211 */ /* 0x000fc400020f0eff */
[----:B0-----:R-:W-:Y:S01]  /*0f80*/  IADD3 R18, P4, R187, R18, RZ ;  /* 0x00000012bb127210 */ /* 0x001fe20007f9e0ff */
[----:B------:R-:W5:Y:S01]  /*0f90*/  LDG.E.U16 R74, desc[UR28][R74.64] ;  /* 0x0000001c4a4a7981 */ /* 0x000f62000c1e1500 */
[-C--:B------:R-:W-:Y:S02]  /*0fa0*/  LEA.HI.X.SX32 R121, R141, R19.reuse, 0x1, P3 ;  /* 0x000000138d797211 */ /* 0x080fe400018f0eff */
[-C--:B------:R-:W-:Y:S01]  /*0fb0*/  LEA.HI.X.SX32 R105, R135, R19.reuse, 0x1, P5 ;  /* 0x0000001387697211 */ /* 0x080fe200028f0eff */
[----:B------:R-:W5:Y:S01]  /*0fc0*/  LDG.E.U16 R60, desc[UR28][R60.64] ;  /* 0x0000001c3c3c7981 */ /* 0x000f62000c1e1500 */
[-C--:B------:R-:W-:Y:S02]  /*0fd0*/  LEA.HI.X.SX32 R117, R119, R19.reuse, 0x1, P6 ;  /* 0x0000001377757211 */ /* 0x080fe400030f0eff */
[----:B------:R-:W-:Y:S01]  /*0fe0*/  LEA.HI.X.SX32 R19, R143, R19, 0x1, P4 ;  /* 0x000000138f137211 */ /* 0x000fe200020f0eff */
[----:B------:R-:W5:Y:S04]  /*0ff0*/  LDG.E.U16 R72, desc[UR28][R72.64] ;  /* 0x0000001c48487981 */ /* 0x000f68000c1e1500 */
[----:B------:R-:W5:Y:S04]  /*1000*/  LDG.E.U16 R30, desc[UR28][R30.64] ;  /* 0x0000001c1e1e7981 */ /* 0x000f68000c1e1500 */
[----:B------:R-:W5:Y:S04]  /*1010*/  LDG.E.U16 R102, desc[UR28][R102.64] ;  /* 0x0000001c66667981 */ /* 0x000f68000c1e1500 */
[----:B------:R-:W5:Y:S04]  /*1020*/  LDG.E.U16 R122, desc[UR28][R122.64] ;  /* 0x0000001c7a7a7981 */ /* 0x000f68000c1e1500 */
[----:B------:R0:W5:Y:S04]  /*1030*/  LDG.E.U16 R130, desc[UR28][R130.64] ;  /* 0x0000001c82827981 */ /* 0x000168000c1e1500 */
[----:B------:R-:W5:Y:S04]  /*1040*/  LDG.E.U16 R28, desc[UR28][R28.64] ;  /* 0x0000001c1c1c7981 */ /* 0x000f68000c1e1500 */
        /* <DEDUP_REMOVED lines=37> */
[----:B------:R5:W5:Y:S04]  /*12a0*/  LDG.E.U16 R104, desc[UR28][R104.64] ;  /* 0x0000001c68687981 */ /* 0x000b68000c1e1500 */
[----:B------:R5:W5:Y:S01]  /*12b0*/  LDG.E.U16 R7, desc[UR28][R6.64] ;  /* 0x0000001c06077981 */ /* 0x000b62000c1e1500 */
[----:B------:R-:W0:Y:S01]  /*12c0*/  S2UR UR4, SR_CgaCtaId ;  /* 0x00000000000479c3 */ /* 0x000e220000008800 */
[----:B------:R-:W-:-:S02]  /*12d0*/  LOP3.LUT R9, R2, 0x3f, RZ, 0xc0, !PT ;  /* 0x0000003f02097812 */ /* 0x000fc400078ec0ff */
[----:B------:R-:W-:Y:S01]  /*12e0*/  LOP3.LUT R10, R2, 0xc0, RZ, 0xc0, !PT ;  /* 0x000000c0020a7812 */ /* 0x000fe200078ec0ff */
[----:B------:R-:W-:-:S04]  /*12f0*/  UMOV UR16, 0x400 ;  /* 0x0000040000107882 */ /* 0x000fc80000000000 */
[----:B-1----:R-:W-:-:S04]  /*1300*/  IMAD R13, R10, 0x40, R9 ;  /* 0x000000400a0d7824 */ /* 0x002fc800078e0209 */
[----:B------:R-:W-:Y:S01]  /*1310*/  IMAD.SHL.U32 R13, R13, 0x2, RZ ;  /* 0x000000020d0d7824 */ /* 0x000fe200078e00ff */
[----:B0-----:R-:W-:-:S04]  /*1320*/  ULEA UR16, UR4, UR16, 0x18 ;  /* 0x0000001004107291 */ /* 0x001fc8000f8ec03f */
[----:B------:R-:W-:-:S05]  /*1330*/  LOP3.LUT R15, R13, 0x10, RZ, 0x3c, !PT ;  /* 0x000000100d0f7812 */ /* 0x000fca00078e3cff */
[----:B--2---:R0:W-:Y:S01]  /*1340*/  STS.U16 [R13+UR16+0x800], R8 ;  /* 0x000800080d007988 */ /* 0x0041e20008000410 */
[----:B------:R-:W-:Y:S01]  /*1350*/  LOP3.LUT R17, R13, 0x20, RZ, 0x3c, !PT ;  /* 0x000000200d117812 */ /* 0x000fe200078e3cff */
[----:B0-----:R-:W-:Y:S02]  /*1360*/  IMAD.SHL.U32 R8, R3, 0x100, RZ ;  /* 0x0000010003087824 */ /* 0x001fe400078e00ff */
[----:B---3--:R0:W-:Y:S03]  /*1370*/  STS.U16 [R13+UR16+0x1c00], R11 ;  /* 0x001c000b0d007988 */ /* 0x0081e60008000410 */
[----:B------:R-:W-:-:S04]  /*1380*/  IADD3 R131, R8, 0x100, RZ ;  /* 0x0000010008837810 */ /* 0x000fc80007ffe0ff */
[----:B------:R-:W-:Y:S01]  /*1390*/  ISETP.GE.AND P0, PT, R131, 0x1, PT ;  /* 0x000000018300780c */ /* 0x000fe20003f06270 */
[----:B----4-:R-:W-:Y:S01]  /*13a0*/  STS.U16 [R13+UR16], R118 ;  /* 0x000000760d007988 */ /* 0x010fe20008000410 */
[----:B0-----:R-:W-:-:S03]  /*13b0*/  LOP3.LUT R11, R13, 0x30, RZ, 0x3c, !PT ;  /* 0x000000300d0b7812 */ /* 0x001fc600078e3cff */
[----:B-----5:R-:W-:Y:S04]  /*13c0*/  STS.U16 [R13+UR16+0x400], R16 ;  /* 0x000400100d007988 */ /* 0x020fe80008000410 */
[----:B------:R-:W-:Y:S04]  /*13d0*/  STS.U16 [R13+UR16+0x1000], R4 ;  /* 0x001000040d007988 */ /* 0x000fe80008000410 */
        /* <DEDUP_REMOVED lines=10> */
[----:B------:R0:W-:Y:S04]  /*1480*/  STS.U16 [R15+UR16+0x1c80], R128 ;  /* 0x001c80800f007988 */ /* 0x0001e80008000410 */
[----:B------:R-:W-:Y:S04]  /*1490*/  STS.U16 [R17+UR16+0x500], R22 ;  /* 0x0005001611007988 */ /* 0x000fe80008000410 */
[----:B------:R-:W-:Y:S01]  /*14a0*/  STS.U16 [R17+UR16+0x100], R74 ;  /* 0x0001004a11007988 */ /* 0x000fe20008000410 */
[----:B0-----:R-:W-:-:S03]  /*14b0*/  LOP3.LUT R15, R13, 0x40, RZ, 0x3c, !PT ;  /* 0x000000400d0f7812 */ /* 0x001fc600078e3cff */
        /* <DEDUP_REMOVED lines=14> */
[----:B------:R0:W-:Y:S01]  /*15a0*/  STS.U16 [R11+UR16+0x1d80], R126 ;  /* 0x001d807e0b007988 */ /* 0x0001e20008000410 */
[----:B------:R-:W-:-:S03]  /*15b0*/  IMAD.SHL.U32 R105, R2, 0x80, RZ ;  /* 0x0000008002697824 */ /* 0x000fc600078e00ff */
[----:B------:R-:W-:Y:S01]  /*15c0*/  STS.U16 [R15+UR16+0xa00], R24 ;  /* 0x000a00180f007988 */ /* 0x000fe20008000410 */
[C---:B0-----:R-:W-:Y:S02]  /*15d0*/  LOP3.LUT R11, R13.reuse, 0x60, RZ, 0x3c, !PT ;  /* 0x000000600d0b7812 */ /* 0x041fe400078e3cff */
[----:B------:R-:W-:Y:S01]  /*15e0*/  LOP3.LUT R13, R13, 0x70, RZ, 0x3c, !PT ;  /* 0x000000700d0d7812 */ /* 0x000fe200078e3cff */
        /* <DEDUP_REMOVED lines=22> */
[----:B------:R-:W-:Y:S01]  /*1750*/  STS.U16 [R11+UR16+0x1f00], R18 ;  /* 0x001f00120b007988 */ /* 0x000fe20008000410 */
[----:B------:R-:W-:-:S03]  /*1760*/  MOV R6, 0x3f800000 ;  /* 0x3f80000000067802 */ /* 0x000fc60000000f00 */
[----:B------:R-:W-:Y:S01]  /*1770*/  STS.U16 [R13+UR16+0x380], R44 ;  /* 0x0003802c0d007988 */ /* 0x000fe20008000410 */
[----:B------:R-:W-:-:S03]  /*1780*/  IMAD.MOV.U32 R99, RZ, RZ, -0x800000 ;  /* 0xff800000ff637424 */ /* 0x000fc600078e00ff */
[----:B------:R-:W-:Y:S01]  /*1790*/  STS.U16 [R13+UR16+0x780], R50 ;  /* 0x000780320d007988 */ /* 0x000fe20008000410 */
[----:B------:R-:W-:-:S03]  /*17a0*/  IMAD.MOV.U32 R98, RZ, RZ, -0x800000 ;  /* 0xff800000ff627424 */ /* 0x000fc600078e00ff */
[----:B------:R2:W-:Y:S01]  /*17b0*/  STS.U16 [R13+UR16+0xb80], R66 ;  /* 0x000b80420d007988 */ /* 0x0005e20008000410 */
[----:B------:R-:W-:-:S03]  /*17c0*/  MOV R97, 0xff800000 ;  /* 0xff80000000617802 */ /* 0x000fc60000000f00 */
[----:B------:R3:W-:Y:S01]  /*17d0*/  STS.U16 [R13+UR16+0xf80], R84 ;  /* 0x000f80540d007988 */ /* 0x0007e20008000410 */
[----:B0-----:R-:W-:-:S03]  /*17e0*/  IMAD.MOV.U32 R96, RZ, RZ, -0x800000 ;  /* 0xff800000ff607424 */ /* 0x001fc600078e00ff */
[----:B------:R-:W-:Y:S01]  /*17f0*/  STS.U16 [R13+UR16+0x1380], R90 ;  /* 0x0013805a0d007988 */ /* 0x000fe20008000410 */
[----:B------:R-:W-:-:S03]  /*1800*/  IMAD.MOV.U32 R109, RZ, RZ, 0x3f800000 ;  /* 0x3f800000ff6d7424 */ /* 0x000fc600078e00ff */
[----:B------:R-:W-:Y:S01]  /*1810*/  STS.U16 [R13+UR16+0x1780], R5 ;  /* 0x001780050d007988 */ /* 0x000fe20008000410 */
[----:B------:R-:W-:-:S03]  /*1820*/  MOV R110, 0x3f800000 ;  /* 0x3f800000006e7802 */ /* 0x000fc60000000f00 */
[----:B------:R0:W-:Y:S01]  /*1830*/  STS.U16 [R13+UR16+0x1b80], R104 ;  /* 0x001b80680d007988 */ /* 0x0001e20008000410 */
[----:B------:R-:W-:-:S03]  /*1840*/  IMAD.MOV.U32 R111, RZ, RZ, 0x3f800000 ;  /* 0x3f800000ff6f7424 */ /* 0x000fc600078e00ff */
[----:B------:R4:W-:Y:S01]  /*1850*/  STS.U16 [R13+UR16+0x1f80], R7 ;  /* 0x001f80070d007988 */ /* 0x0009e20008000410 */
[----:B------:R-:W-:Y:S02]  /*1860*/  CS2R R56, SRZ ;  /* 0x0000000000387805 */ /* 0x000fe4000001ff00 */
[----:B------:R-:W-:Y:S02]  /*1870*/  CS2R R58, SRZ ;  /* 0x00000000003a7805 */ /* 0x000fe4000001ff00 */
[----:B------:R-:W-:Y:S02]  /*1880*/  CS2R R60, SRZ ;  /* 0x00000000003c7805 */ /* 0x000fe4000001ff00 */
[----:B------:R-:W-:Y:S02]  /*1890*/  CS2R R62, SRZ ;  /* 0x00000000003e7805 */ /* 0x000fe4000001ff00 */
[----:B-1----:R-:W-:Y:S02]  /*18a0*/  CS2R R64, SRZ ;  /* 0x0000000000407805 */ /* 0x002fe4000001ff00 */
[----:B--2---:R-:W-:-:S02]  /*18b0*/  CS2R R66, SRZ ;  /* 0x0000000000427805 */ /* 0x004fc4000001ff00 */
[----:B------:R-:W-:Y:S02]  /*18c0*/  CS2R R68, SRZ ;  /* 0x0000000000447805 */ /* 0x000fe4000001ff00 */
[----:B------:R-:W-:Y:S02]  /*18d0*/  CS2R R70, SRZ ;  /* 0x0000000000467805 */ /* 0x000fe4000001ff00 */
[----:B------:R-:W-:Y:S02]  /*18e0*/  CS2R R72, SRZ ;  /* 0x0000000000487805 */ /* 0x000fe4000001ff00 */
[----:B------:R-:W-:Y:S02]  /*18f0*/  CS2R R74, SRZ ;  /* 0x00000000004a7805 */ /* 0x000fe4000001ff00 */
[----:B------:R-:W-:Y:S02]  /*1900*/  CS2R R76, SRZ ;  /* 0x00000000004c7805 */ /* 0x000fe4000001ff00 */
[----:B------:R-:W-:-:S02]  /*1910*/  CS2R R78, SRZ ;  /* 0x00000000004e7805 */ /* 0x000fc4000001ff00 */
[----:B------:R-:W-:Y:S02]  /*1920*/  CS2R R80, SRZ ;  /* 0x0000000000507805 */ /* 0x000fe4000001ff00 */
[----:B------:R-:W-:Y:S02]  /*1930*/  CS2R R82, SRZ ;  /* 0x0000000000527805 */ /* 0x000fe4000001ff00 */
[----:B---3--:R-:W-:Y:S02]  /*1940*/  CS2R R84, SRZ ;  /* 0x0000000000547805 */ /* 0x008fe4000001ff00 */
[----:B------:R-:W-:Y:S02]  /*1950*/  CS2R R86, SRZ ;  /* 0x0000000000567805 */ /* 0x000fe4000001ff00 */
[----:B------:R-:W-:Y:S02]  /*1960*/  CS2R R24, SRZ ;  /* 0x0000000000187805 */ /* 0x000fe4000001ff00 */
[----:B------:R-:W-:-:S02]  /*1970*/  CS2R R26, SRZ ;  /* 0x00000000001a7805 */ /* 0x000fc4000001ff00 */
        /* <DEDUP_REMOVED lines=14> */
[C---:B0-----:R-:W-:Y:S01]  /*1a60*/  LOP3.LUT R104, R2.reuse, 0xff, RZ, 0xc0, !PT ;  /* 0x000000ff02687812 */ /* 0x041fe200078ec0ff */
[C---:B------:R-:W-:Y:S01]  /*1a70*/  IMAD.SHL.U32 R3, R2.reuse, 0x2, RZ ;  /* 0x0000000202037824 */ /* 0x040fe200078e00ff */
[C---:B------:R-:W-:Y:S02]  /*1a80*/  LOP3.LUT R107, R2.reuse, 0xe0, RZ, 0xc0, !PT ;  /* 0x000000e0026b7812 */ /* 0x040fe400078ec0ff */
[----:B------:R-:W-:Y:S02]  /*1a90*/  LOP3.LUT R105, R105, 0x800, RZ, 0xc0, !PT ;  /* 0x0000080069697812 */ /* 0x000fe400078ec0ff */
[----:B------:R-:W-:Y:S01]  /*1aa0*/  LOP3.LUT R106, R2, 0xf, RZ, 0xc0, !PT ;  /* 0x0000000f026a7812 */ /* 0x000fe200078ec0ff */
[----:B----4-:R-:W-:Y:S06]  /*1ab0*/  @!P0 BRA `(.L_x_0) ;  /* 0x0000001c00408947 */ /* 0x010fec0003800000 */
[----:B------:R-:W0:Y:S01]  /*1ac0*/  LDC.64 R4, c[0x0][0x250] ;  /* 0x00009400ff047b82 */ /* 0x000e220000000a00 */
[----:B------:R-:W-:Y:S01]  /*1ad0*/  SHF.R.U32.HI R11, RZ, 0x2, R10 ;  /* 0x00000002ff0b7819 */ /* 0x000fe2000001160a */
[----:B------:R-:W-:Y:S01]  /*1ae0*/  ULDC UR4, c[0x0][0x258] ;  /* 0x0000960000047ab9 */ /* 0x000fe20000000800 */
[----:B------:R-:W-:Y:S01]  /*1af0*/  SHF.L.U32 R108, R104, 0x1, RZ ;  /* 0x00000001686c7819 */ /* 0x000fe200000006ff */
[----:B------:R-:W-:Y:S01]  /*1b00*/  UIADD3 UR6, UR16, 0x8000, URZ ;  /* 0x0000800010067890 */ /* 0x000fe2000fffe03f */
[--C-:B------:R-:W-:Y:S01]  /*1b10*/  SHF.R.U32.HI R10, RZ, 0x2, R2.reuse ;  /* 0x00000002ff0a7819 */ /* 0x100fe20000011602 */
[----:B------:R-:W-:Y:S01]  /*1b20*/  IMAD.MOV.U32 R130, RZ, RZ, -0x800000 ;  /* 0xff800000ff827424 */ /* 0x000fe200078e00ff */
[----:B------:R-:W-:Y:S01]  /*1b30*/  LOP3.LUT R108, R108, R11, RZ, 0x3c, !PT ;  /* 0x0000000b6c6c7212 */ /* 0x000fe200078e3cff */
[----:B------:R-:W1:Y:S01]  /*1b40*/  LDC.64 R6, c[0x0][0x260] ;  /* 0x00009800ff067b82 */ /* 0x000e620000000a00 */
[----:B------:R-:W-:Y:S01]  /*1b50*/  IMAD R11, R9, UR4, RZ ;  /* 0x00000004090b7c24 */ /* 0x000fe2000f8e02ff */
[--C-:B------:R-:W-:Y:S01]  /*1b60*/  SHF.R.U32.HI R12, RZ, 0x5, R2.reuse ;  /* 0x00000005ff0c7819 */ /* 0x100fe20000011602 */
[----:B------:R-:W-:Y:S01]  /*1b70*/  ULDC.64 UR4, c[0x0][0x218] ;  /* 0x0000860000047ab9 */ /* 0x000fe20000000a00 */
[----:B------:R-:W-:Y:S01]  /*1b80*/  SHF.R.U32.HI R15, RZ, 0x1, R107 ;  /* 0x00000001ff0f7819 */ /* 0x000fe2000001166b */
[----:B------:R-:W-:Y:S01]  /*1b90*/  IMAD.SHL.U32 R13, R11, 0x2, RZ ;  /* 0x000000020b0d7824 */ /* 0x000fe200078e00ff */
[----:B------:R-:W-:Y:S01]  /*1ba0*/  R2UR UR30, R12 ;  /* 0x000000000c1e72ca */ /* 0x000fe200000e0000 */
[----:B------:R-:W-:Y:S01]  /*1bb0*/  USHF.R.U32.HI UR6, URZ, 0x4, UR6 ;  /* 0x000000043f067899 */ /* 0x000fe20008011606 */
[----:B------:R-:W2:Y:S01]  /*1bc0*/  LDC R22, c[0x0][0x268] ;  /* 0x00009a00ff167b82 */ /* 0x000ea20000000800 */
[--C-:B------:R-:W-:Y:S01]  /*1bd0*/  SHF.R.U32.HI R12, RZ, 0x6, R2.reuse ;  /* 0x00000006ff0c7819 */ /* 0x100fe20000011602 */
[----:B------:R-:W-:Y:S01]  /*1be0*/  IMAD.MOV.U32 R117, RZ, RZ, RZ ;  /* 0x000000ffff757224 */ /* 0x000fe200078e00ff */
[----:B------:R-:W-:Y:S01]  /*1bf0*/  SHF.R.S32.HI R55, RZ, 0x6, R2 ;  /* 0x00000006ff377819 */ /* 0x000fe20000011402 */
[----:B------:R-:W-:Y:S01]  /*1c00*/  USGXT.U32 UR10, UR6, 0xe ;  /* 0x0000000e060a789a */ /* 0x000fe20008000000 */
[----:B------:R-:W-:Y:S01]  /*1c10*/  LOP3.LUT R134, R3, 0x6, RZ, 0xc0, !PT ;  /* 0x0000000603867812 */ /* 0x000fe200078ec0ff */
[----:B------:R-:W-:Y:S01]  /*1c20*/  IMAD.MOV.U32 R115, RZ, RZ, RZ ;  /* 0x000000ffff737224 */ /* 0x000fe200078e00ff */
[----:B------:R-:W-:Y:S01]  /*1c30*/  SGXT R55, R55, 0x1 ;  /* 0x000000013737781a */ /* 0x000fe20000000200 */
[----:B0-----:R-:W-:Y:S01]  /*1c40*/  IMAD R9, R4, UR7, RZ ;  /* 0x0000000704097c24 */ /* 0x001fe2000f8e02ff */
[----:B------:R-:W-:Y:S01]  /*1c50*/  SGXT.U32 R4, R10, 0x3 ;  /* 0x000000030a04781a */ /* 0x000fe20000000000 */
[----:B------:R-:W-:Y:S01]  /*1c60*/  UIADD3 UR14, UP0, UR10, 0x2, URZ ;  /* 0x000000020a0e7890 */ /* 0x000fe2000ff1e03f */
[----:B------:R-:W-:Y:S01]  /*1c70*/  LOP3.LUT R88, R55, 0x90, RZ, 0xc0, !PT ;  /* 0x0000009037587812 */ /* 0x000fe200078ec0ff */
[----:B------:R-:W-:Y:S01]  /*1c80*/  IMAD.SHL.U32 R10, R9, 0x2, RZ ;  /* 0x00000002090a7824 */ /* 0x000fe200078e00ff */
[----:B------:R-:W-:Y:S01]  /*1c90*/  LOP3.LUT R4, R8, R15, R4, 0xfe, !PT ;  /* 0x0000000f08047212 */ /* 0x000fe200078efe04 */
[----:B------:R-:W-:Y:S01]  /*1ca0*/  IMAD.HI R8, R11, 0x2, RZ ;  /* 0x000000020b087827 */ /* 0x000fe200078e02ff */
[----:B------:R-:W-:-:S02]  /*1cb0*/  MOV R109, 0x3f800000 ;  /* 0x3f800000006d7802 */ /* 0x000fc40000000f00 */
[----:B------:R-:W-:Y:S02]  /*1cc0*/  CS2R R56, SRZ ;  /* 0x0000000000387805 */ /* 0x000fe4000001ff00 */
[----:B------:R-:W-:Y:S01]  /*1cd0*/  IADD3 R13, P0, P1, R13, UR4, R10 ;  /* 0x000000040d0d7c10 */ /* 0x000fe2000f91e00a */
[----:B------:R-:W-:Y:S01]  /*1ce0*/  IMAD.HI R9, R9, 0x2, RZ ;  /* 0x0000000209097827 */ /* 0x000fe200078e02ff */
[----:B------:R-:W-:Y:S02]  /*1cf0*/  SGXT.U32 R10, R12, 0x2 ;  /* 0x000000020c0a781a */ /* 0x000fe40000000000 */
[----:B------:R-:W-:Y:S02]  /*1d00*/  CS2R R58, SRZ ;  /* 0x00000000003a7805 */ /* 0x000fe4000001ff00 */
[----:B------:R-:W-:Y:S01]  /*1d10*/  SHF.R.U32.HI R12, RZ, 0x4, R2 ;  /* 0x00000004ff0c7819 */ /* 0x000fe20000011602 */
[----:B-1----:R-:W-:Y:S01]  /*1d20*/  IMAD R6, R6, UR7, RZ ;  /* 0x0000000706067c24 */ /* 0x002fe2000f8e02ff */
[----:B------:R-:W-:Y:S01]  /*1d30*/  IADD3.X R25, R8, UR5, R9, P0, P1 ;  /* 0x0000000508197c10 */ /* 0x000fe200087e2409 */
[----:B------:R-:W-:Y:S01]  /*1d40*/  IMAD R16, R10, R5, RZ ;  /* 0x000000050a107224 */ /* 0x000fe200078e02ff */
[----:B------:R-:W-:Y:S01]  /*1d50*/  SGXT.U32 R8, R12, 0x4 ;  /* 0x000000040c08781a */ /* 0x000fe20000000000 */
[----:B------:R-:W-:Y:S01]  /*1d60*/  IMAD R11, R106, R7, RZ ;  /* 0x000000076a0b7224 */ /* 0x000fe200078e02ff */
[----:B------:R-:W-:Y:S01]  /*1d70*/  SHF.L.U32 R9, R6, 0x1, RZ ;  /* 0x0000000106097819 */ /* 0x000fe200000006ff */
[----:B------:R-:W-:Y:S01]  /*1d80*/  IMAD R18, R5, 0x4, R16 ;  /* 0x0000000405127824 */ /* 0x000fe200078e0210 */
[----:B------:R-:W-:Y:S01]  /*1d90*/  ULDC.64 UR4, c[0x0][0x220] ;  /* 0x0000880000047ab9 */ /* 0x000fe20000000a00 */
[----:B--2---:R-:W-:Y:S01]  /*1da0*/  IMAD R19, R8, R22, RZ ;  /* 0x0000001608137224 */ /* 0x004fe200078e02ff */
[-C--:B------:R-:W-:Y:S01]  /*1db0*/  LEA R14, P0, R16, R13.reuse, 0x1 ;  /* 0x0000000d100e7211 */ /* 0x080fe200078008ff */
[----:B------:R-:W-:Y:S01]  /*1dc0*/  IMAD.SHL.U32 R10, R11, 0x2, RZ ;  /* 0x000000020b0a7824 */ /* 0x000fe200078e00ff */
[----:B------:R-:W-:Y:S01]  /*1dd0*/  LEA R12, P1, R18, R13, 0x1 ;  /* 0x0000000d120c7211 */ /* 0x000fe200078208ff */
[----:B------:R-:W-:Y:S01]  /*1de0*/  IMAD.HI R17, R6, 0x2, RZ ;  /* 0x0000000206117827 */ /* 0x000fe200078e02ff */
[----:B------:R-:W-:-:S02]  /*1df0*/  LEA R6, R5, R18, 0x2 ;  /* 0x0000001205067211 */ /* 0x000fc400078e10ff */
[----:B------:R-:W-:Y:S02]  /*1e00*/  CS2R R60, SRZ ;  /* 0x00000000003c7805 */ /* 0x000fe4000001ff00 */
[----:B------:R-:W-:Y:S01]  /*1e10*/  IADD3 R23, P4, P5, R10, UR4, R9 ;  /* 0x000000040a177c10 */ /* 0x000fe2000fd9e009 */
[----:B------:R-:W-:Y:S01]  /*1e20*/  IMAD R21, R22, 0x10, R19 ;  /* 0x0000001016157824 */ /* 0x000fe200078e0213 */
[----:B------:R-:W-:Y:S01]  /*1e30*/  LEA R10, P2, R6, R13, 0x1 ;  /* 0x0000000d060a7211 */ /* 0x000fe200078408ff */
[----:B------:R-:W-:Y:S01]  /*1e40*/  IMAD R9, R5, 0x4, R6 ;  /* 0x0000000405097824 */ /* 0x000fe200078e0206 */
[----:B------:R-:W-:Y:S01]  /*1e50*/  LEA.HI.X.SX32 R15, R16, R25, 0x1, P0 ;  /* 0x00000019100f7211 */ /* 0x000fe200000f0eff */
[----:B------:R-:W-:Y:S01]  /*1e60*/  IMAD.HI R20, R11, 0x2, RZ ;  /* 0x000000020b147827 */ /* 0x000fe200078e02ff */
[----:B------:R-:W-:Y:S02]  /*1e70*/  LEA R24, R22, R21, 0x4 ;  /* 0x0000001516187211 */ /* 0x000fe400078e20ff */
[----:B------:R-:W-:-:S02]  /*1e80*/  CS2R R62, SRZ ;  /* 0x00000000003e7805 */ /* 0x000fc4000001ff00 */
[----:B------:R-:W-:Y:S01]  /*1e90*/  LEA.HI.X.SX32 R11, R6, R25, 0x1, P2 ;  /* 0x00000019060b7211 */ /* 0x000fe200010f0eff */
[----:B------:R-:W-:Y:S01]  /*1ea0*/  IMAD.MOV.U32 R110, RZ, RZ, 0x3f800000 ;  /* 0x3f800000ff6e7424 */ /* 0x000fe200078e00ff */
[----:B------:R-:W-:Y:S01]  /*1eb0*/  LEA R8, P3, R9, R13, 0x1 ;  /* 0x0000000d09087211 */ /* 0x000fe200078608ff */
[----:B------:R-:W-:Y:S01]  /*1ec0*/  IMAD R6, R22, 0x10, R24 ;  /* 0x0000001016067824 */ /* 0x000fe200078e0218 */
[----:B------:R-:W-:Y:S01]  /*1ed0*/  LEA.HI.X.SX32 R13, R18, R25, 0x1, P1 ;  /* 0x00000019120d7211 */ /* 0x000fe200008f0eff */
[----:B------:R-:W-:Y:S01]  /*1ee0*/  IMAD.MOV.U32 R111, RZ, RZ, 0x3f800000 ;  /* 0x3f800000ff6f7424 */ /* 0x000fe200078e00ff */
[----:B------:R-:W-:Y:S01]  /*1ef0*/  IADD3.X R17, R20, UR5, R17, P4, P5 ;  /* 0x0000000514117c10 */ /* 0x000fe2000a7ea411 */
[----:B------:R-:W-:Y:S01]  /*1f00*/  UMOV UR5, URZ ;  /* 0x0000003f00057c82 */ /* 0x000fe20008000000 */
[----:B------:R-:W-:Y:S01]  /*1f10*/  LEA R22, P0, R19, R23, 0x1 ;  /* 0x0000001713167211 */ /* 0x000fe200078008ff */
[----:B------:R-:W-:Y:S01]  /*1f20*/  UIADD3.X UR15, UR5, 0x40000040, URZ, UP0, !UPT ;  /* 0x40000040050f7890 */ /* 0x000fe200087fe43f */
[----:B------:R-:W-:Y:S01]  /*1f30*/  LEA.HI.X.SX32 R9, R9, R25, 0x1, P3 ;  /* 0x0000001909097211 */ /* 0x000fe200018f0eff */
[----:B------:R-:W-:Y:S01]  /*1f40*/  IMAD.MOV.U32 R112, RZ, RZ, -0x800000 ;  /* 0xff800000ff707424 */ /* 0x000fe200078e00ff */
[-C--:B------:R-:W-:Y:S01]  /*1f50*/  LEA R20, P1, R21, R23.reuse, 0x1 ;  /* 0x0000001715147211 */ /* 0x080fe200078208ff */
[----:B------:R-:W-:Y:S01]  /*1f60*/  IMAD.MOV.U32 R113, RZ, RZ, -0x800000 ;  /* 0xff800000ff717424 */ /* 0x000fe200078e00ff */
[----:B------:R-:W-:-:S02]  /*1f70*/  LEA R18, P2, R24, R23, 0x1 ;  /* 0x0000001718127211 */ /* 0x000fc400078408ff */
[----:B------:R-:W-:Y:S02]  /*1f80*/  CS2R R64, SRZ ;  /* 0x0000000000407805 */ /* 0x000fe4000001ff00 */
[----:B------:R-:W-:Y:S02]  /*1f90*/  LEA R16, P3, R6, R23, 0x1 ;  /* 0x0000001706107211 */ /* 0x000fe400078608ff */
[----:B------:R-:W-:Y:S02]  /*1fa0*/  CS2R R66, SRZ ;  /* 0x0000000000427805 */ /* 0x000fe4000001ff00 */
[-C--:B------:R-:W-:Y:S02]  /*1fb0*/  LEA.HI.X.SX32 R23, R19, R17.reuse, 0x1, P0 ;  /* 0x0000001113177211 */ /* 0x080fe400000f0eff */
[----:B------:R-:W-:Y:S02]  /*1fc0*/  CS2R R68, SRZ ;  /* 0x0000000000447805 */ /* 0x000fe4000001ff00 */
[----:B------:R-:W-:-:S02]  /*1fd0*/  LEA.HI.X.SX32 R21, R21, R17, 0x1, P1 ;  /* 0x0000001115157211 */ /* 0x000fc400008f0eff */
[----:B------:R-:W-:Y:S02]  /*1fe0*/  CS2R R70, SRZ ;  /* 0x0000000000467805 */ /* 0x000fe4000001ff00 */
[-C--:B------:R-:W-:Y:S02]  /*1ff0*/  LEA.HI.X.SX32 R19, R24, R17.reuse, 0x1, P2 ;  /* 0x0000001118137211 */ /* 0x080fe400010f0eff */
[----:B------:R-:W-:Y:S02]  /*2000*/  CS2R R72, SRZ ;  /* 0x0000000000487805 */ /* 0x000fe4000001ff00 */
[----:B------:R-:W-:Y:S02]  /*2010*/  LEA.HI.X.SX32 R17, R6, R17, 0x1, P3 ;  /* 0x0000001106117211 */ /* 0x000fe400018f0eff */
[----:B------:R-:W-:Y:S02]  /*2020*/  CS2R R74, SRZ ;  /* 0x00000000004a7805 */ /* 0x000fe4000001ff00 */
[----:B------:R-:W-:-:S02]  /*2030*/  MOV R6, 0x3f800000 ;  /* 0x3f80000000067802 */ /* 0x000fc40000000f00 */
[----:B------:R-:W-:Y:S02]  /*2040*/  CS2R R76, SRZ ;  /* 0x00000000004c7805 */ /* 0x000fe4000001ff00 */
[----:B------:R-:W-:Y:S02]  /*2050*/  MOV R114, 0xff800000 ;  /* 0xff80000000727802 */ /* 0x000fe40000000f00 */
        /* <DEDUP_REMOVED lines=21> */
[----:B------:R-:W-:Y:S01]  /*21b0*/  LOP3.LUT R116, R108, 0x40, RZ, 0x3c, !PT ;  /* 0x000000406c747812 */ /* 0x000fe200078e3cff */
[----:B------:R-:W-:Y:S01]  /*21c0*/  UMOV UR4, URZ ;  /* 0x0000003f00047c82 */ /* 0x000fe20008000000 */
[----:B------:R-:W-:Y:S01]  /*21d0*/  LOP3.LUT R121, R88, 0x17e, R3, 0x78, !PT ;  /* 0x0000017e58797812 */ /* 0x000fe200078e7803 */
[----:B------:R-:W-:Y:S01]  /*21e0*/  UIADD3.64 UR26, UR14, 0x2, URZ ;  /* 0x000000020e1a7897 */ /* 0x000fe2000fffe03f */
[C---:B------:R-:W-:Y:S01]  /*21f0*/  LOP3.LUT R120, R4.reuse, 0x88, RZ, 0xfc, !PT ;  /* 0x0000008804787812 */ /* 0x040fe200078efcff */
[----:B------:R-:W-:Y:S01]  /*2200*/  UIADD3.64 UR22, UR14, 0x4, URZ ;  /* 0x000000040e167897 */ /* 0x000fe2000fffe03f */
[C---:B------:R-:W-:Y:S01]  /*2210*/  LOP3.LUT R119, R4.reuse, 0x80, RZ, 0xfc, !PT ;  /* 0x0000008004777812 */ /* 0x040fe200078efcff */
[----:B------:R-:W-:Y:S01]  /*2220*/  ULDC UR17, c[0x0][0x238] ;  /* 0x00008e0000117ab9 */ /* 0x000fe20000000800 */
[----:B------:R-:W-:Y:S01]  /*2230*/  LOP3.LUT R118, R4, 0x8, RZ, 0xfc, !PT ;  /* 0x0000000804767812 */ /* 0x000fe200078efcff */
[----:B------:R-:W-:Y:S01]  /*2240*/  UMOV UR11, 0x40000040 ;  /* 0x40000040000b7882 */ /* 0x000fe20000000000 */
[----:B------:R-:W-:Y:S01]  /*2250*/  UMOV UR18, UR10 ;  /* 0x0000000a00127c82 */ /* 0x000fe20008000000 */
[----:B------:R-:W-:-:S06]  /*2260*/  UMOV UR19, 0xc0000010 ;  /* 0xc000001000137882 */ /* 0x000fcc0000000000 */
.L_x_1:
[----:B------:R-:W-:-:S04]  /*2270*/  IMAD.WIDE R88, R117, 0x2, R14 ;  /* 0x0000000275587825 */ /* 0x000fc800078e020e */
[C---:B------:R-:W-:Y:S01]  /*2280*/  IMAD.WIDE R92, R117.reuse, 0x2, R10 ;  /* 0x00000002755c7825 */ /* 0x040fe200078e020a */
[----:B------:R-:W2:Y:S03]  /*2290*/  LDG.E.U16 R123, desc[UR28][R88.64] ;  /* 0x0000001c587b7981 */ /* 0x000ea6000c1e1500 */
[C---:B------:R-:W-:Y:S01]  /*22a0*/  IMAD.WIDE R90, R117.reuse, 0x2, R12 ;  /* 0x00000002755a7825 */ /* 0x040fe200078e020c */
[----:B------:R-:W3:Y:S03]  /*22b0*/  LDG.E.U16 R127, desc[UR28][R92.64] ;  /* 0x0000001c5c7f7981 */ /* 0x000ee6000c1e1500 */
[----:B------:R-:W-:Y:S01]  /*22c0*/  IMAD.WIDE R94, R117, 0x2, R8 ;  /* 0x00000002755e7825 */ /* 0x000fe200078e0208 */
[----:B------:R-:W4:Y:S04]  /*22d0*/  LDG.E.U16 R125, desc[UR28][R90.64] ;  /* 0x0000001c5a7d7981 */ /* 0x000f28000c1e1500 */
[----:B------:R-:W5:Y:S01]  /*22e0*/  LDG.E.U16 R129, desc[UR28][R94.64] ;  /* 0x0000001c5e817981 */ /* 0x000f62000c1e1500 */
[----:B------:R-:W-:Y:S01]  /*22f0*/  BAR.SYNC.DEFER_BLOCKING 0x0 ;  /* 0x0000000000007b1d */ /* 0x000fe20000010000 */
[----:B------:R-:W-:-:S04]  /*2300*/  USHF.L.U32 UR6, UR30, 0x7, URZ ;  /* 0x000000071e067899 */ /* 0x000fc8000800063f */
[----:B------:R-:W-:-:S04]  /*2310*/  ULOP3.LUT UR6, UR6, 0x200, URZ, 0xc0, !UPT ;  /* 0x0000020006067892 */ /* 0x000fc8000f8ec03f */
[----:B------:R-:W-:-:S04]  /*2320*/  ULEA.HI UR6, UR16, UR6, URZ, 0x1c ;  /* 0x0000000610067291 */ /* 0x000fc8000f8fe03f */
[----:B------:R-:W-:Y:S01]  /*2330*/  ULOP3.LUT UR8, UR6, 0x3fff, URZ, 0xc0, !UPT ;  /* 0x00003fff06087892 */ /* 0x000fe2000f8ec03f */
[----:B------:R-:W-:-:S03]  /*2340*/  UMOV UR9, 0x40000040 ;  /* 0x4000004000097882 */ /* 0x000fc60000000000 */
[----:B------:R-:W-:Y:S01]  /*2350*/  UIADD3 UR12, UP0, UR8, 0x80, URZ ;  /* 0x00000080080c7890 */ /* 0x000fe2000ff1e03f */
[----:B------:R-:W-:-:S03]  /*2360*/  UMOV UR6, URZ ;  /* 0x0000003f00067c82 */ /* 0x000fc60008000000 */
[----:B------:R-:W-:-:S04]  /*2370*/  UIADD3.X UR13, UR6, 0x40000040, URZ, UP0, !UPT ;  /* 0x40000040060d7890 */ /* 0x000fc800087fe43f */
[----:B------:R-:W-:Y:S02]  /*2380*/  UIADD3.64 UR24, UR12, 0x80, URZ ;  /* 0x000000800c187897 */ /* 0x000fe4000fffe03f */
[----:B------:R-:W-:Y:S01]  /*2390*/  UIADD3.64 UR20, UR12, 0x100, URZ ;  /* 0x000001000c147897 */ /* 0x000fe2000fffe03f */
[----:B--2---:R-:W-:Y:S04]  /*23a0*/  STS.U16 [R108+UR16+0x8000], R123 ;  /* 0x0080007b6c007988 */ /* 0x004fe80008000410 */
[----:B---3--:R-:W-:Y:S04]  /*23b0*/  STS.U16 [R108+UR16+0x8400], R127 ;  /* 0x0084007f6c007988 */ /* 0x008fe80008000410 */
[----:B----4-:R0:W-:Y:S04]  /*23c0*/  STS.U16 [R116+UR16+0x8200], R125 ;  /* 0x0082007d74007988 */ /* 0x0101e80008000410 */
[----:B-----5:R1:W-:Y:S01]  /*23d0*/  STS.U16 [R116+UR16+0x8600], R129 ;  /* 0x0086008174007988 */ /* 0x0203e20008000410 */
[----:B------:R2:W-:Y:S06]  /*23e0*/  MEMBAR.ALL.CTA ;  /* 0x0000000000007992 */ /* 0x0005ec0000008000 */
[----:B--2---:R-:W2:Y:S02]  /*23f0*/  FENCE.VIEW.ASYNC.S ;  /* 0x00000000000073c6 */ /* 0x004ea40000000000 */
[----:B--2---:R-:W-:Y:S06]  /*2400*/  BAR.SYNC.DEFER_BLOCKING 0x0 ;  /* 0x0000000000007b1d */ /* 0x004fec0000010000 */
[----:B------:R-:W-:-:S06]  /*2410*/  WARPGROUP.ARRIVE ;  /* 0x00000000000079c5 */ /* 0x000fcc0000000000 */
[----:B------:R-:W-:Y:S04]  /*2420*/  HGMMA.64x16x16.F32.BF16 R96, gdesc[UR8].tnspA, RZ, !UPT ;  /* 0x20200000086079f0 */ /* 0x000fe8000c7018ff */
[----:B------:R-:W-:Y:S01]  /*2430*/  HGMMA.64x16x16.F32.BF16 R96, gdesc[UR12].tnspA, R96 ;  /* 0x202000000c6079f0 */ /* 0x000fe20008701860 */
[----:B------:R-:W-:-:S03]  /*2440*/  UIADD3.64 UR8, UR12, 0x380, URZ ;  /* 0x000003800c087897 */ /* 0x000fc6000fffe03f */
[----:B------:R-:W-:Y:S01]  /*2450*/  HGMMA.64x16x16.F32.BF16 R96, gdesc[UR24].tnspA, R96 ;  /* 0x20200000186079f0 */ /* 0x000fe20008701860 */
[----:B------:R-:W-:-:S03]  /*2460*/  UIADD3.64 UR32, UR12, 0x400, URZ ;  /* 0x000004000c207897 */ /* 0x000fc6000fffe03f */
[----:B------:R-:W-:Y:S04]  /*2470*/  HGMMA.64x16x16.F32.BF16 R96, gdesc[UR20].tnspA, R96 ;  /* 0x20200000146079f0 */ /* 0x000fe80008701860 */
[----:B------:R-:W-:Y:S01]  /*2480*/  HGMMA.64x16x16.F32.BF16 R88, gdesc[UR8].tnspA, RZ, !UPT ;  /* 0x20200000085879f0 */ /* 0x000fe2000c7018ff */
[----:B------:R-:W-:Y:S01]  /*2490*/  UMOV UR34, UR14 ;  /* 0x0000000e00227c82 */ /* 0x000fe20008000000 */
[----:B------:R-:W-:Y:S01]  /*24a0*/  UMOV UR35, UR15 ;  /* 0x0000000f00237c82 */ /* 0x000fe20008000000 */
[----:B0-----:R-:W-:-:S04]  /*24b0*/  IMAD.WIDE R124, R115, 0x2, R22 ;  /* 0x00000002737c7825 */ /* 0x001fc800078e0216 */
[C---:B------:R-:W-:Y:S02]  /*24c0*/  IMAD.WIDE R122, R115.reuse, 0x2, R16 ;  /* 0x00000002737a7825 */ /* 0x040fe400078e0210 */
[----:B------:R-:W2:Y:S02]  /*24d0*/  LDG.E.U16 R124, desc[UR28][R124.64] ;  /* 0x0000001c7c7c7981 */ /* 0x000ea4000c1e1500 */
[C---:B------:R-:W-:Y:S02]  /*24e0*/  IMAD.WIDE R126, R115.reuse, 0x2, R20 ;  /* 0x00000002737e7825 */ /* 0x040fe400078e0214 */
[----:B------:R-:W3:Y:S02]  /*24f0*/  LDG.E.U16 R122, desc[UR28][R122.64] ;  /* 0x0000001c7a7a7981 */ /* 0x000ee4000c1e1500 */
[----:B-1----:R-:W-:Y:S02]  /*2500*/  IMAD.WIDE R128, R115, 0x2, R18 ;  /* 0x0000000273807825 */ /* 0x002fe400078e0212 */
[----:B------:R0:W4:Y:S04]  /*2510*/  LDG.E.U16 R138, desc[UR28][R126.64] ;  /* 0x0000001c7e8a7981 */ /* 0x000128000c1e1500 */
[----:B------:R1:W5:Y:S01]  /*2520*/  LDG.E.U16 R140, desc[UR28][R128.64] ;  /* 0x0000001c808c7981 */ /* 0x000362000c1e1500 */
[----:B------:R-:W-:Y:S01]  /*2530*/  HGMMA.64x16x16.F32.BF16 R88, gdesc[UR32].tnspA, R88 ;  /* 0x20200000205879f0 */ /* 0x000fe20008701858 */
[----:B------:R-:W-:-:S02]  /*2540*/  UIADD3.64 UR24, UR12, 0x480, URZ ;  /* 0x000004800c187897 */ /* 0x000fc4000fffe03f */
[----:B------:R-:W-:-:S07]  /*2550*/  UIADD3.64 UR20, UR12, 0x500, URZ ;  /* 0x000005000c147897 */ /* 0x000fce000fffe03f */
[----:B------:R-:W-:Y:S01]  /*2560*/  HGMMA.64x16x16.F32.BF16 R88, gdesc[UR24].tnspA, R88 ;  /* 0x20200000185879f0 */ /* 0x000fe20008701858 */
[----:B------:R-:W-:-:S03]  /*2570*/  IADD3 R133, P0, R134, UR4, RZ ;  /* 0x0000000486857c10 */ /* 0x000fc6000ff1e0ff */
[----:B------:R-:W-:Y:S01]  /*2580*/  HGMMA.64x16x16.F32.BF16 R88, gdesc[UR20].tnspA, R88, gsb0 ;  /* 0x20200000145879f0 */ /* 0x000fe20008001858 */
[C---:B0-----:R-:W-:Y:S02]  /*2590*/  IADD3 R127, P4, R133.reuse, 0x8, RZ ;  /* 0x00000008857f7810 */ /* 0x041fe40007f9e0ff */
[----:B-1----:R-:W-:Y:S02]  /*25a0*/  IADD3.X R128, RZ, UR5, RZ, P0, !PT ;  /* 0x00000005ff807c10 */ /* 0x002fe400087fe4ff */
[CC--:B------:R-:W-:Y:S02]  /*25b0*/  ISETP.GT.U32.AND P3, PT, R133.reuse, R4.reuse, PT ;  /* 0x000000048500720c */ /* 0x0c0fe40003f64070 */
[CC--:B------:R-:W-:Y:S01]  /*25c0*/  ISETP.GE.U32.AND P1, PT, R133.reuse, R4.reuse, PT ;  /* 0x000000048500720c */ /* 0x0c0fe20003f26070 */
[----:B------:R-:W-:Y:S01]  /*25d0*/  IMAD.X R136, RZ, RZ, R128, P4 ;  /* 0x000000ffff887224 */ /* 0x000fe200020e0680 */
[----:B------:R-:W-:Y:S02]  /*25e0*/  IADD3 R129, P2, R133, 0x9, RZ ;  /* 0x0000000985817810 */ /* 0x000fe40007f5e0ff */
[----:B------:R-:W-:-:S02]  /*25f0*/  ISETP.GT.U32.AND P0, PT, R127, R4, PT ;  /* 0x000000047f00720c */ /* 0x000fc40003f04070 */
[C---:B------:R-:W-:Y:S02]  /*2600*/  ISETP.GT.U32.AND.EX P3, PT, R128.reuse, RZ, PT, P3 ;  /* 0x000000ff8000720c */ /* 0x040fe40003f64130 */
[----:B------:R-:W-:Y:S01]  /*2610*/  ISETP.GE.U32.AND.EX P1, PT, R128, RZ, PT, P1 ;  /* 0x000000ff8000720c */ /* 0x000fe20003f26110 */
[----:B------:R-:W-:Y:S01]  /*2620*/  IMAD.X R135, RZ, RZ, R128, P2 ;  /* 0x000000ffff877224 */ /* 0x000fe200010e0680 */
[----:B------:R-:W-:Y:S02]  /*2630*/  ISETP.GT.U32.AND P5, PT, R129, R4, PT ;  /* 0x000000048100720c */ /* 0x000fe40003fa4070 */
[----:B------:R-:W-:Y:S02]  /*2640*/  ISETP.GT.U32.AND.EX P0, PT, R136, RZ, PT, P0 ;  /* 0x000000ff8800720c */ /* 0x000fe40003f04100 */
[-C--:B------:R-:W-:Y:S01]  /*2650*/  ISETP.GT.U32.AND P4, PT, R133, R118.reuse, PT ;  /* 0x000000768500720c */ /* 0x080fe20003f84070 */
[----:B------:R-:W-:Y:S02]  /*2660*/  WARPGROUP.DEPBAR.LE gsb0, 0x0 ;  /* 0x00008000000079c5 */ /* 0x000fe40000010000 */
[----:B------:R-:W-:Y:S01]  /*2670*/  FMUL R96, R96, UR17 ;  /* 0x0000001160607c20 */ /* 0x000fe20008400000 */
[----:B------:R-:W-:Y:S01]  /*2680*/  FMUL R97, R97, UR17 ;  /* 0x0000001161617c20 */ /* 0x000fe20008400000 */
[----:B------:R-:W-:Y:S01]  /*2690*/  FMUL R100, R100, UR17 ;  /* 0x0000001164647c20 */ /* 0x000fe20008400000 */
[----:B------:R-:W-:Y:S01]  /*26a0*/  ISETP.GE.U32.AND P6, PT, R133, R118, PT ;  /* 0x000000768500720c */ /* 0x000fe20003fc6070 */
[----:B------:R-:W-:Y:S01]  /*26b0*/  BAR.SYNC.DEFER_BLOCKING 0x0 ;  /* 0x0000000000007b1d */ /* 0x000fe20000010000 */
[----:B------:R-:W-:-:S02]  /*26c0*/  FSEL R96, R96, -INF , !P3 ;  /* 0xff80000060607808 */ /* 0x000fc40005800000 */
[----:B------:R-:W-:Y:S01]  /*26d0*/  FSEL R97, R97, -INF , !P1 ;  /* 0xff80000061617808 */ /* 0x000fe20004800000 */
[----:B------:R-:W-:Y:S01]  /*26e0*/  FMUL R101, R101, UR17 ;  /* 0x0000001165657c20 */ /* 0x000fe20008400000 */
[----:B------:R-:W-:Y:S02]  /*26f0*/  ISETP.GT.U32.AND.EX P1, PT, R135, RZ, PT, P5 ;  /* 0x000000ff8700720c */ /* 0x000fe40003f24150 */
[----:B------:R-:W-:Y:S02]  /*2700*/  FSEL R100, R100, -INF , !P0 ;  /* 0xff80000064647808 */ /* 0x000fe40004000000 */
[----:B------:R-:W-:Y:S02]  /*2710*/  FMNMX R123, R96, R97, !PT ;  /* 0x00000061607b7209 */ /* 0x000fe40007800000 */
[----:B------:R-:W-:Y:S02]  /*2720*/  FSEL R101, R101, -INF , !P1 ;  /* 0xff80000065657808 */ /* 0x000fe40004800000 */
[----:B------:R-:W-:-:S04]  /*2730*/  FMNMX R126, R100, R123, !PT ;  /* 0x0000007b647e7209 */ /* 0x000fc80007800000 */
[----:B------:R-:W-:-:S05]  /*2740*/  FMNMX R126, R101, R126, !PT ;  /* 0x0000007e657e7209 */ /* 0x000fca0007800000 */
[----:B------:R-:W0:Y:S01]  /*2750*/  SHFL.BFLY PT, R125, R126, 0x2, 0x1f ;  /* 0x0c401f007e7d7f89 */ /* 0x000e2200000e0000 */
[----:B------:R-:W-:Y:S01]  /*2760*/  FMUL R98, R98, UR17 ;  /* 0x0000001162627c20 */ /* 0x000fe20008400000 */
[C---:B------:R-:W-:Y:S01]  /*2770*/  ISETP.GT.U32.AND.EX P4, PT, R128.reuse, RZ, PT, P4 ;  /* 0x000000ff8000720c */ /* 0x040fe20003f84140 */
[----:B------:R-:W-:Y:S01]  /*2780*/  FMUL R99, R99, UR17 ;  /* 0x0000001163637c20 */ /* 0x000fe20008400000 */
[----:B------:R-:W-:Y:S01]  /*2790*/  ISETP.GE.U32.AND.EX P6, PT, R128, RZ, PT, P6 ;  /* 0x000000ff8000720c */ /* 0x000fe20003fc6160 */
[----:B------:R-:W-:Y:S01]  /*27a0*/  FMUL R102, R102, UR17 ;  /* 0x0000001166667c20 */ /* 0x000fe20008400000 */
[----:B------:R-:W-:Y:S02]  /*27b0*/  FSEL R98, R98, -INF , !P4 ;  /* 0xff80000062627808 */ /* 0x000fe40006000000 */
[----:B------:R-:W-:Y:S02]  /*27c0*/  ISETP.GT.U32.AND P4, PT, R129, R118, PT ;  /* 0x000000768100720c */ /* 0x000fe40003f84070 */
[----:B------:R-:W-:Y:S01]  /*27d0*/  FSEL R99, R99, -INF , !P6 ;  /* 0xff80000063637808 */ /* 0x000fe20007000000 */
[----:B------:R-:W-:Y:S01]  /*27e0*/  FMUL R103, R103, UR17 ;  /* 0x0000001167677c20 */ /* 0x000fe20008400000 */
[----:B------:R-:W-:-:S02]  /*27f0*/  FSEL R102, R102, -INF , !P3 ;  /* 0xff80000066667808 */ /* 0x000fc40005800000 */
[----:B------:R-:W-:Y:S02]  /*2800*/  ISETP.GT.U32.AND.EX P6, PT, R135, RZ, PT, P4 ;  /* 0x000000ff8700720c */ /* 0x000fe40003fc4140 */
[----:B------:R-:W-:Y:S02]  /*2810*/  FMNMX R123, R98, R99, !PT ;  /* 0x00000063627b7209 */ /* 0x000fe40007800000 */
[----:B------:R-:W-:Y:S02]  /*2820*/  FSEL R103, R103, -INF , !P6 ;  /* 0xff80000067677808 */ /* 0x000fe40007000000 */
[----:B0-----:R-:W-:Y:S02]  /*2830*/  FMNMX R125, R126, R125, !PT ;  /* 0x0000007d7e7d7209 */ /* 0x001fe40007800000 */
[----:B------:R-:W-:-:S04]  /*2840*/  FMNMX R126, R102, R123, !PT ;  /* 0x0000007b667e7209 */ /* 0x000fc80007800000 */
[----:B------:R-:W-:Y:S01]  /*2850*/  FMNMX R126, R103, R126, !PT ;  /* 0x0000007e677e7209 */ /* 0x000fe20007800000 */
[----:B------:R-:W0:Y:S01]  /*2860*/  SHFL.BFLY PT, R132, R125, 0x1, 0x1f ;  /* 0x0c201f007d847f89 */ /* 0x000e2200000e0000 */
[CC--:B------:R-:W-:Y:S02]  /*2870*/  ISETP.GT.U32.AND P3, PT, R127.reuse, R119.reuse, PT ;  /* 0x000000777f00720c */ /* 0x0c0fe40003f64070 */
[----:B------:R-:W-:Y:S02]  /*2880*/  ISETP.GT.U32.AND P4, PT, R127, R120, PT ;  /* 0x000000787f00720c */ /* 0x000fe40003f84070 */
[----:B------:R-:W1:Y:S01]  /*2890*/  SHFL.BFLY PT, R127, R126, 0x2, 0x1f ;  /* 0x0c401f007e7f7f89 */ /* 0x000e6200000e0000 */
[CC--:B------:R-:W-:Y:S02]  /*28a0*/  ISETP.GT.U32.AND P5, PT, R133.reuse, R119.reuse, PT ;  /* 0x000000778500720c */ /* 0x0c0fe40003fa4070 */
[----:B------:R-:W-:Y:S01]  /*28b0*/  ISETP.GE.U32.AND P1, PT, R133, R119, PT ;  /* 0x000000778500720c */ /* 0x000fe20003f26070 */
[----:B------:R-:W-:Y:S01]  /*28c0*/  FMUL R88, R88, UR17 ;  /* 0x0000001158587c20 */ /* 0x000fe20008400000 */
[----:B------:R-:W-:Y:S01]  /*28d0*/  FMUL R89, R89, UR17 ;  /* 0x0000001159597c20 */ /* 0x000fe20008400000 */
[----:B------:R-:W-:-:S02]  /*28e0*/  ISETP.GT.U32.AND.EX P5, PT, R128, RZ, PT, P5 ;  /* 0x000000ff8000720c */ /* 0x000fc40003fa4150 */
[----:B------:R-:W-:Y:S01]  /*28f0*/  ISETP.GE.U32.AND.EX P1, PT, R128, RZ, PT, P1 ;  /* 0x000000ff8000720c */ /* 0x000fe20003f26110 */
[----:B------:R-:W-:Y:S01]  /*2900*/  FMUL R92, R92, UR17 ;  /* 0x000000115c5c7c20 */ /* 0x000fe20008400000 */
[----:B------:R-:W-:Y:S02]  /*2910*/  ISETP.GT.U32.AND P6, PT, R129, R119, PT ;  /* 0x000000778100720c */ /* 0x000fe40003fc4070 */
[----:B------:R-:W-:Y:S02]  /*2920*/  ISETP.GT.U32.AND.EX P3, PT, R136, RZ, PT, P3 ;  /* 0x000000ff8800720c */ /* 0x000fe40003f64130 */
[----:B------:R-:W-:Y:S02]  /*2930*/  FSEL R88, R88, -INF , !P5 ;  /* 0xff80000058587808 */ /* 0x000fe40006800000 */
[----:B------:R-:W-:Y:S01]  /*2940*/  FSEL R89, R89, -INF , !P1 ;  /* 0xff80000059597808 */ /* 0x000fe20004800000 */
[----:B------:R-:W-:Y:S01]  /*2950*/  FMUL R93, R93, UR17 ;  /* 0x000000115d5d7c20 */ /* 0x000fe20008400000 */
[----:B------:R-:W-:-:S02]  /*2960*/  ISETP.GT.U32.AND P2, PT, R133, R120, PT ;  /* 0x000000788500720c */ /* 0x000fc40003f44070 */
[----:B------:R-:W-:Y:S01]  /*2970*/  ISETP.GE.U32.AND P0, PT, R133, R120, PT ;  /* 0x000000788500720c */ /* 0x000fe20003f06070 */
[----:B------:R-:W-:Y:S01]  /*2980*/  FMUL R90, R90, UR17 ;  /* 0x000000115a5a7c20 */ /* 0x000fe20008400000 */
[----:B------:R-:W-:Y:S01]  /*2990*/  ISETP.GT.U32.AND.EX P6, PT, R135, RZ, PT, P6 ;  /* 0x000000ff8700720c */ /* 0x000fe20003fc4160 */
[----:B------:R-:W-:Y:S01]  /*29a0*/  FMUL R91, R91, UR17 ;  /* 0x000000115b5b7c20 */ /* 0x000fe20008400000 */
[----:B------:R-:W-:Y:S02]  /*29b0*/  FSEL R92, R92, -INF , !P3 ;  /* 0xff8000005c5c7808 */ /* 0x000fe40005800000 */
[----:B------:R-:W-:Y:S02]  /*29c0*/  FMNMX R123, R88, R89, !PT ;  /* 0x00000059587b7209 */ /* 0x000fe40007800000 */
[C---:B------:R-:W-:Y:S02]  /*29d0*/  ISETP.GT.U32.AND.EX P2, PT, R128.reuse, RZ, PT, P2 ;  /* 0x000000ff8000720c */ /* 0x040fe40003f44120 */
[----:B------:R-:W-:Y:S01]  /*29e0*/  ISETP.GE.U32.AND.EX P0, PT, R128, RZ, PT, P0 ;  /* 0x000000ff8000720c */ /* 0x000fe20003f06100 */
[----:B------:R-:W-:Y:S01]  /*29f0*/  FMUL R94, R94, UR17 ;  /* 0x000000115e5e7c20 */ /* 0x000fe20008400000 */
[----:B------:R-:W-:-:S02]  /*2a00*/  FSEL R93, R93, -INF , !P6 ;  /* 0xff8000005d5d7808 */ /* 0x000fc40007000000 */
[----:B------:R-:W-:Y:S02]  /*2a10*/  FMNMX R128, R92, R123, !PT ;  /* 0x0000007b5c807209 */ /* 0x000fe40007800000 */
[----:B------:R-:W-:Y:S02]  /*2a20*/  ISETP.GT.U32.AND P1, PT, R129, R120, PT ;  /* 0x000000788100720c */ /* 0x000fe40003f24070 */
[----:B------:R-:W-:Y:S02]  /*2a30*/  ISETP.GT.U32.AND.EX P4, PT, R136, RZ, PT, P4 ;  /* 0x000000ff8800720c */ /* 0x000fe40003f84140 */
[----:B------:R-:W-:Y:S02]  /*2a40*/  FSEL R90, R90, -INF , !P2 ;  /* 0xff8000005a5a7808 */ /* 0x000fe40005000000 */
[----:B------:R-:W-:Y:S01]  /*2a50*/  FSEL R91, R91, -INF , !P0 ;  /* 0xff8000005b5b7808 */ /* 0x000fe20004000000 */
[----:B------:R-:W-:Y:S01]  /*2a60*/  FMUL R95, R95, UR17 ;  /* 0x000000115f5f7c20 */ /* 0x000fe20008400000 */
[----:B------:R-:W-:-:S02]  /*2a70*/  FMNMX R128, R93, R128, !PT ;  /* 0x000000805d807209 */ /* 0x000fc40007800000 */
[----:B0-----:R-:W-:Y:S02]  /*2a80*/  FMNMX R125, R125, R132, !PT ;  /* 0x000000847d7d7209 */ /* 0x001fe40007800000 */
[----:B-1----:R-:W-:Y:S02]  /*2a90*/  FMNMX R127, R126, R127, !PT ;  /* 0x0000007f7e7f7209 */ /* 0x002fe40007800000 */
[----:B------:R-:W-:Y:S02]  /*2aa0*/  ISETP.GT.U32.AND.EX P1, PT, R135, RZ, PT, P1 ;  /* 0x000000ff8700720c */ /* 0x000fe40003f24110 */
[----:B------:R-:W-:Y:S02]  /*2ab0*/  FSEL R94, R94, -INF , !P4 ;  /* 0xff8000005e5e7808 */ /* 0x000fe40006000000 */
[----:B------:R-:W-:Y:S01]  /*2ac0*/  FMNMX R123, R90, R91, !PT ;  /* 0x0000005b5a7b7209 */ /* 0x000fe20007800000 */
[----:B------:R-:W0:Y:S01]  /*2ad0*/  SHFL.BFLY PT, R129, R128, 0x2, 0x1f ;  /* 0x0c401f0080817f89 */ /* 0x000e2200000e0000 */
[----:B------:R-:W-:-:S02]  /*2ae0*/  FMNMX R125, R125, R130, !PT ;  /* 0x000000827d7d7209 */ /* 0x000fc40007800000 */
[----:B------:R-:W-:Y:S01]  /*2af0*/  FSEL R95, R95, -INF , !P1 ;  /* 0xff8000005f5f7808 */ /* 0x000fe20004800000 */
[----:B------:R-:W1:Y:S01]  /*2b00*/  SHFL.BFLY PT, R132, R127, 0x1, 0x1f ;  /* 0x0c201f007f847f89 */ /* 0x000e6200000e0000 */
[----:B------:R-:W-:Y:S01]  /*2b10*/  FMNMX R126, R94, R123, !PT ;  /* 0x0000007b5e7e7209 */ /* 0x000fe20007800000 */
[----:B------:R-:W-:-:S03]  /*2b20*/  FADD R97, R97, -R125 ;  /* 0x8000007d61617221 */ /* 0x000fc60000000000 */
[----:B------:R-:W-:Y:S01]  /*2b30*/  FMNMX R126, R95, R126, !PT ;  /* 0x0000007e5f7e7209 */ /* 0x000fe20007800000 */
[----:B------:R-:W-:-:S04]  /*2b40*/  FMUL R133, R97, 1.4426950216293334961 ;  /* 0x3fb8aa3b61857820 */ /* 0x000fc80000400000 */
[----:B------:R-:W1:Y:S01]  /*2b50*/  SHFL.BFLY PT, R97, R126, 0x2, 0x1f ;  /* 0x0c401f007e617f89 */ /* 0x000e6200000e0000 */
[--C-:B------:R-:W-:Y:S01]  /*2b60*/  FADD R96, R96, -R125.reuse ;  /* 0x8000007d60607221 */ /* 0x100fe20000000000 */
[----:B------:R-:W-:-:S03]  /*2b70*/  FADD R100, R100, -R125 ;  /* 0x8000007d64647221 */ /* 0x000fc60000000000 */
[----:B------:R-:W-:Y:S01]  /*2b80*/  FMUL R123, R96, 1.4426950216293334961 ;  /* 0x3fb8aa3b607b7820 */ /* 0x000fe20000400000 */
[----:B0-----:R-:W-:Y:S02]  /*2b90*/  FMNMX R129, R128, R129, !PT ;  /* 0x0000008180817209 */ /* 0x001fe40007800000 */
[----:B-1----:R-:W-:-:S03]  /*2ba0*/  FMNMX R127, R127, R132, !PT ;  /* 0x000000847f7f7209 */ /* 0x002fc60007800000 */
[----:B------:R-:W0:Y:S01]  /*2bb0*/  SHFL.BFLY PT, R96, R129, 0x1, 0x1f ;  /* 0x0c201f0081607f89 */ /* 0x000e2200000e0000 */
[----:B------:R-:W-:Y:S01]  /*2bc0*/  FMNMX R127, R127, R114, !PT ;  /* 0x000000727f7f7209 */ /* 0x000fe20007800000 */
[----:B------:R-:W-:-:S04]  /*2bd0*/  FMUL R100, R100, 1.4426950216293334961 ;  /* 0x3fb8aa3b64647820 */ /* 0x000fc80000400000 */
[--C-:B------:R-:W-:Y:S01]  /*2be0*/  FADD R98, R98, -R127.reuse ;  /* 0x8000007f62627221 */ /* 0x100fe20000000000 */
[----:B------:R-:W-:Y:S01]  /*2bf0*/  FMNMX R97, R126, R97, !PT ;  /* 0x000000617e617209 */ /* 0x000fe20007800000 */
[----:B------:R1:W-:Y:S02]  /*2c00*/  MUFU.EX2 R128, R100 ;  /* 0x0000006400807308 */ /* 0x0003e40000000800 */
[----:B-1----:R-:W-:Y:S02]  /*2c10*/  FMUL R100, R98, 1.4426950216293334961 ;  /* 0x3fb8aa3b62647820 */ /* 0x002fe40000400000 */
[----:B------:R-:W1:Y:S01]  /*2c20*/  SHFL.BFLY PT, R98, R97, 0x1, 0x1f ;  /* 0x0c201f0061627f89 */ /* 0x000e6200000e0000 */
[--C-:B------:R-:W-:Y:S01]  /*2c30*/  FADD R99, R99, -R127.reuse ;  /* 0x8000007f63637221 */ /* 0x100fe20000000000 */
[----:B0-----:R-:W-:Y:S01]  /*2c40*/  FMNMX R129, R129, R96, !PT ;  /* 0x0000006081817209 */ /* 0x001fe20007800000 */
[----:B------:R-:W-:Y:S02]  /*2c50*/  FADD R102, R102, -R127 ;  /* 0x8000007f66667221 */ /* 0x000fe40000000000 */
[----:B------:R-:W-:Y:S01]  /*2c60*/  FMUL R99, R99, 1.4426950216293334961 ;  /* 0x3fb8aa3b63637820 */ /* 0x000fe20000400000 */
[----:B------:R-:W-:Y:S01]  /*2c70*/  FMNMX R129, R129, R112, !PT ;  /* 0x0000007081817209 */ /* 0x000fe20007800000 */
[----:B------:R-:W-:Y:S01]  /*2c80*/  FADD R101, R101, -R125 ;  /* 0x8000007d65657221 */ /* 0x000fe20000000000 */
[----:B------:R-:W-:Y:S01]  /*2c90*/  MUFU.EX2 R123, R123 ;  /* 0x0000007b007b7308 */ /* 0x000fe20000000800 */
[----:B------:R-:W-:Y:S01]  /*2ca0*/  FMUL R102, R102, 1.4426950216293334961 ;  /* 0x3fb8aa3b66667820 */ /* 0x000fe20000400000 */
[----:B------:R-:W-:Y:S01]  /*2cb0*/  FADD R103, R103, -R127 ;  /* 0x8000007f67677221 */ /* 0x000fe20000000000 */
[--C-:B------:R-:W-:Y:S01]  /*2cc0*/  FADD R88, R88, -R129.reuse ;  /* 0x8000008158587221 */ /* 0x100fe20000000000 */
[----:B------:R-:W-:Y:S01]  /*2cd0*/  FADD R89, R89, -R129 ;  /* 0x8000008159597221 */ /* 0x000fe20000000000 */
[----:B------:R-:W-:-:S03]  /*2ce0*/  FMUL R101, R101, 1.4426950216293334961 ;  /* 0x3fb8aa3b65657820 */ /* 0x000fc60000400000 */
[----:B------:R-:W0:Y:S01]  /*2cf0*/  MUFU.EX2 R136, R133 ;  /* 0x0000008500887308 */ /* 0x000e220000000800 */
[----:B------:R-:W-:Y:S01]  /*2d00*/  FADD R130, -R125, R130 ;  /* 0x000000827d827221 */ /* 0x000fe20000000100 */
[----:B------:R-:W-:Y:S01]  /*2d10*/  FMUL R103, R103, 1.4426950216293334961 ;  /* 0x3fb8aa3b67677820 */ /* 0x000fe20000400000 */
[----:B------:R-:W-:Y:S01]  /*2d20*/  FMUL R88, R88, 1.4426950216293334961 ;  /* 0x3fb8aa3b58587820 */ /* 0x000fe20000400000 */
[----:B------:R-:W-:Y:S01]  /*2d30*/  FMUL R89, R89, 1.4426950216293334961 ;  /* 0x3fb8aa3b59597820 */ /* 0x000fe20000400000 */
[----:B-1----:R-:W-:-:S03]  /*2d40*/  FMNMX R98, R97, R98, !PT ;  /* 0x0000006261627209 */ /* 0x002fc60007800000 */
[----:B------:R-:W-:Y:S01]  /*2d50*/  MUFU.EX2 R100, R100 ;  /* 0x0000006400647308 */ /* 0x000fe20000000800 */
[--C-:B------:R-:W-:Y:S01]  /*2d60*/  FADD R92, R92, -R129.reuse ;  /* 0x800000815c5c7221 */ /* 0x100fe20000000000 */
[----:B------:R-:W-:Y:S01]  /*2d70*/  FMUL R130, R130, 1.4426950216293334961 ;  /* 0x3fb8aa3b82827820 */ /* 0x000fe20000400000 */
[----:B------:R-:W-:Y:S01]  /*2d80*/  FMNMX R96, R98, R113, !PT ;  /* 0x0000007162607209 */ /* 0x000fe20007800000 */
[----:B------:R-:W-:-:S04]  /*2d90*/  FADD R93, R93, -R129 ;  /* 0x800000815d5d7221 */ /* 0x000fc80000000000 */
[----:B------:R-:W1:Y:S01]  /*2da0*/  MUFU.EX2 R99, R99 ;  /* 0x0000006300637308 */ /* 0x000e620000000800 */
[----:B------:R-:W-:Y:S01]  /*2db0*/  FMUL R92, R92, 1.4426950216293334961 ;  /* 0x3fb8aa3b5c5c7820 */ /* 0x000fe20000400000 */
[----:B------:R-:W-:Y:S01]  /*2dc0*/  FMUL R93, R93, 1.4426950216293334961 ;  /* 0x3fb8aa3b5d5d7820 */ /* 0x000fe20000400000 */
[--C-:B------:R-:W-:Y:S01]  /*2dd0*/  FADD R90, R90, -R96.reuse ;  /* 0x800000605a5a7221 */ /* 0x100fe20000000000 */
[----:B------:R-:W-:-:S04]  /*2de0*/  FADD R91, R91, -R96 ;  /* 0x800000605b5b7221 */ /* 0x000fc80000000000 */
[----:B------:R-:W-:Y:S01]  /*2df0*/  MUFU.EX2 R102, R102 ;  /* 0x0000006600667308 */ /* 0x000fe20000000800 */
[----:B--2---:R-:W-:Y:S04]  /*2e00*/  STS.U16 [R121+UR16+0x8000], R124 ;  /* 0x0080007c79007988 */ /* 0x004fe80008000410 */
[----:B----4-:R-:W-:Y:S03]  /*2e10*/  STS.U16 [R121+UR16+0x8200], R138 ;  /* 0x0082008a79007988 */ /* 0x010fe60008000410 */
[----:B------:R-:W2:Y:S01]  /*2e20*/  MUFU.EX2 R101, R101 ;  /* 0x0000006500657308 */ /* 0x000ea20000000800 */
[----:B-----5:R-:W-:Y:S04]  /*2e30*/  STS.U16 [R121+UR16+0x8400], R140 ;  /* 0x0084008c79007988 */ /* 0x020fe80008000410 */
[----:B---3--:R-:W-:Y:S03]  /*2e40*/  STS.U16 [R121+UR16+0x8600], R122 ;  /* 0x0086007a79007988 */ /* 0x008fe60008000410 */
[----:B------:R-:W-:Y:S01]  /*2e50*/  MUFU.EX2 R126, R88 ;  /* 0x00000058007e7308 */ /* 0x000fe20000000800 */
[----:B------:R3:W-:Y:S06]  /*2e60*/  MEMBAR.ALL.CTA ;  /* 0x0000000000007992 */ /* 0x0007ec0000008000 */
[----:B---3--:R-:W3:Y:S01]  /*2e70*/  FENCE.VIEW.ASYNC.S ;  /* 0x00000000000073c6 */ /* 0x008ee20000000000 */
[----:B------:R-:W-:Y:S01]  /*2e80*/  FMUL R90, R90, 1.4426950216293334961 ;  /* 0x3fb8aa3b5a5a7820 */ /* 0x000fe20000400000 */
[----:B------:R0:W4:Y:S01]  /*2e90*/  MUFU.EX2 R97, R89 ;  /* 0x0000005900617308 */ /* 0x0001220000000800 */
[----:B------:R-:W-:Y:S01]  /*2ea0*/  FMUL R91, R91, 1.4426950216293334961 ;  /* 0x3fb8aa3b5b5b7820 */ /* 0x000fe20000400000 */
[----:B------:R-:W-:-:S06]  /*2eb0*/  FADD R94, R94, -R96 ;  /* 0x800000605e5e7221 */ /* 0x000fcc0000000000 */
[----:B------:R-:W5:Y:S01]  /*2ec0*/  MUFU.EX2 R103, R103 ;  /* 0x0000006700677308 */ /* 0x000f620000000800 */
[----:B0-----:R-:W-:-:S07]  /*2ed0*/  FADD R89, R123, R136 ;  /* 0x000000887b597221 */ /* 0x001fce0000000000 */
[----:B------:R-:W-:Y:S01]  /*2ee0*/  MUFU.EX2 R135, R130 ;  /* 0x0000008200877308 */ /* 0x000fe20000000800 */
[----:B------:R-:W-:-:S07]  /*2ef0*/  FMUL R94, R94, 1.4426950216293334961 ;  /* 0x3fb8aa3b5e5e7820 */ /* 0x000fce0000400000 */
[----:B------:R0:W3:Y:S08]  /*2f00*/  MUFU.EX2 R130, R92 ;  /* 0x0000005c00827308 */ /* 0x0000f00000000800 */
[----:B------:R-:W-:Y:S01]  /*2f10*/  MUFU.EX2 R93, R93 ;  /* 0x0000005d005d7308 */ /* 0x000fe20000000800 */
[----:B0-----:R-:W-:Y:S01]  /*2f20*/  FADD R92, R128, R89 ;  /* 0x00000059805c7221 */ /* 0x001fe20000000000 */
[----:B-1----:R-:W-:-:S06]  /*2f30*/  F2FP.BF16.F32.PACK_AB R89, R99, R100 ;  /* 0x000000646359723e */ /* 0x002fcc00000010ff */
[----:B------:R0:W-:Y:S08]  /*2f40*/  MUFU.EX2 R98, R90 ;  /* 0x0000005a00627308 */ /* 0x0001f00000000800 */
[----:B------:R1:W3:Y:S01]  /*2f50*/  MUFU.EX2 R133, R91 ;  /* 0x0000005b00857308 */ /* 0x0002e20000000800 */
[----:B0-----:R-:W-:Y:S01]  /*2f60*/  FADD R90, -R127, R114 ;  /* 0x000000727f5a7221 */ /* 0x001fe20000000100 */
[----:B--2---:R-:W-:Y:S01]  /*2f70*/  FADD R114, R101, R92 ;  /* 0x0000005c65727221 */ /* 0x004fe20000000000 */
[----:B-1----:R-:W-:-:S05]  /*2f80*/  FADD R91, R100, R99 ;  /* 0x00000063645b7221 */ /* 0x002fca0000000000 */
[----:B------:R0:W1:Y:S01]  /*2f90*/  MUFU.EX2 R132, R94 ;  /* 0x0000005e00847308 */ /* 0x0000620000000800 */
[----:B------:R-:W-:Y:S01]  /*2fa0*/  FMUL R99, R90, 1.4426950216293334961 ;  /* 0x3fb8aa3b5a637820 */ /* 0x000fe20000400000 */
[----:B------:R-:W-:Y:S01]  /*2fb0*/  F2FP.BF16.F32.PACK_AB R90, R101, R128 ;  /* 0x00000080655a723e */ /* 0x000fe200000010ff */
[----:B------:R-:W-:Y:S01]  /*2fc0*/  FADD R100, R102, R91 ;  /* 0x0000005b66647221 */ /* 0x000fe20000000000 */
[----:B----4-:R-:W-:Y:S01]  /*2fd0*/  FADD R101, R126, R97 ;  /* 0x000000617e657221 */ /* 0x010fe20000000000 */
[----:B------:R-:W-:Y:S01]  /*2fe0*/  F2FP.BF16.F32.PACK_AB R88, R136, R123 ;  /* 0x0000007b8858723e */ /* 0x000fe200000010ff */
[----:B------:R-:W-:Y:S01]  /*2ff0*/  FADD R95, R95, -R96 ;  /* 0x800000605f5f7221 */ /* 0x000fe20000000000 */
[----:B0-----:R-:W-:Y:S01]  /*3000*/  FADD R94, -R129, R112 ;  /* 0x00000070815e7221 */ /* 0x001fe20000000100 */
[----:B-----5:R-:W-:Y:S01]  /*3010*/  FADD R123, R103, R100 ;  /* 0x00000064677b7221 */ /* 0x020fe20000000000 */
[----:B------:R-:W-:Y:S01]  /*3020*/  F2FP.BF16.F32.PACK_AB R92, R97, R126 ;  /* 0x0000007e615c723e */ /* 0x000fe200000010ff */
[----:B------:R-:W-:Y:S01]  /*3030*/  FADD R97, -R96, R113 ;  /* 0x0000007160617221 */ /* 0x000fe20000000100 */
[----:B------:R-:W-:Y:S01]  /*3040*/  FMUL R100, R94, 1.4426950216293334961 ;  /* 0x3fb8aa3b5e647820 */ /* 0x000fe20000400000 */
[----:B---3--:R-:W-:Y:S01]  /*3050*/  FADD R94, R130, R101 ;  /* 0x00000065825e7221 */ /* 0x008fe20000000000 */
[----:B------:R-:W-:Y:S01]  /*3060*/  FMUL R95, R95, 1.4426950216293334961 ;  /* 0x3fb8aa3b5f5f7820 */ /* 0x000fe20000400000 */
[----:B------:R0:W2:Y:S01]  /*3070*/  MUFU.EX2 R112, R99 ;  /* 0x0000006300707308 */ /* 0x0000a20000000800 */
[----:B------:R-:W-:Y:S01]  /*3080*/  FMUL R97, R97, 1.4426950216293334961 ;  /* 0x3fb8aa3b61617820 */ /* 0x000fe20000400000 */
[----:B------:R-:W-:Y:S01]  /*3090*/  F2FP.BF16.F32.PACK_AB R91, R103, R102 ;  /* 0x00000066675b723e */ /* 0x000fe200000010ff */
[----:B------:R-:W-:Y:S01]  /*30a0*/  FADD R103, R98, R133 ;  /* 0x0000008562677221 */ /* 0x000fe20000000000 */
[C---:B0-----:R-:W-:Y:S01]  /*30b0*/  FADD R99, R93.reuse, R94 ;  /* 0x0000005e5d637221 */ /* 0x041fe20000000000 */
[----:B------:R-:W-:-:S03]  /*30c0*/  F2FP.BF16.F32.PACK_AB R94, R93, R130 ;  /* 0x000000825d5e723e */ /* 0x000fc600000010ff */
[----:B------:R-:W0:Y:S01]  /*30d0*/  MUFU.EX2 R101, R100 ;  /* 0x0000006400657308 */ /* 0x000e220000000800 */
[----:B------:R-:W-:-:S07]  /*30e0*/  F2FP.BF16.F32.PACK_AB R93, R133, R98 ;  /* 0x00000062855d723e */ /* 0x000fce00000010ff */
[----:B------:R-:W3:Y:S08]  /*30f0*/  MUFU.EX2 R98, R97 ;  /* 0x0000006100627308 */ /* 0x000ef00000000800 */
[----:B------:R-:W4:Y:S01]  /*3100*/  MUFU.EX2 R95, R95 ;  /* 0x0000005f005f7308 */ /* 0x000f220000000800 */
[----:B-1----:R-:W-:Y:S01]  /*3110*/  FADD R102, R132, R103 ;  /* 0x0000006784667221 */ /* 0x002fe20000000000 */
[-C--:B------:R-:W-:Y:S01]  /*3120*/  FMUL R56, R56, R135.reuse ;  /* 0x0000008738387220 */ /* 0x080fe20000400000 */
        /* <DEDUP_REMOVED lines=14> */
[----:B------:R-:W-:Y:S01]  /*3210*/  FMUL R85, R85, R135 ;  /* 0x0000008755557220 */ /* 0x000fe20000400000 */
[-C--:B--2---:R-:W-:Y:S01]  /*3220*/  FMUL R58, R58, R112.reuse ;  /* 0x000000703a3a7220 */ /* 0x084fe20000400000 */
        /* <DEDUP_REMOVED lines=15> */
[-C--:B0-----:R-:W-:Y:S01]  /*3320*/  FMUL R24, R24, R101.reuse ;  /* 0x0000006518187220 */ /* 0x081fe20000400000 */
        /* <DEDUP_REMOVED lines=15> */
[-C--:B---3--:R-:W-:Y:S01]  /*3420*/  FMUL R26, R26, R98.reuse ;  /* 0x000000621a1a7220 */ /* 0x088fe20000400000 */
        /* <DEDUP_REMOVED lines=15> */
[C---:B----4-:R-:W-:Y:S01]  /*3520*/  FADD R102, R95.reuse, R102 ;  /* 0x000000665f667221 */ /* 0x050fe20000000000 */
[----:B------:R-:W-:Y:S01]  /*3530*/  F2FP.BF16.F32.PACK_AB R95, R95, R132 ;  /* 0x000000845f5f723e */ /* 0x000fe200000010ff */
[----:B------:R-:W-:Y:S06]  /*3540*/  BAR.SYNC.DEFER_BLOCKING 0x0 ;  /* 0x0000000000007b1d */ /* 0x000fec0000010000 */
[----:B------:R-:W-:-:S06]  /*3550*/  WARPGROUP.ARRIVE ;  /* 0x00000000000079c5 */ /* 0x000fcc0000000000 */
[----:B------:R-:W-:Y:S04]  /*3560*/  HGMMA.64x64x16.F32.BF16 R56, R88, gdesc[UR16], R56 ;  /* 0x00e0001058387df0 */ /* 0x000fe80008701838 */
[----:B------:R-:W-:Y:S01]  /*3570*/  HGMMA.64x64x16.F32.BF16 R24, R92, gdesc[UR16], R24, gsb0 ;  /* 0x00e000105c187df0 */ /* 0x000fe20008001818 */
[----:B------:R-:W0:Y:S04]  /*3580*/  SHFL.BFLY PT, R97, R114, 0x2, 0x1f ;  /* 0x0c401f0072617f89 */ /* 0x000e2800000e0000 */
[----:B------:R-:W1:Y:S04]  /*3590*/  SHFL.BFLY PT, R100, R123, 0x2, 0x1f ;  /* 0x0c401f007b647f89 */ /* 0x000e6800000e0000 */
[----:B------:R-:W2:Y:S04]  /*35a0*/  SHFL.BFLY PT, R113, R102, 0x2, 0x1f ;  /* 0x0c401f0066717f89 */ /* 0x000ea800000e0000 */
[----:B------:R-:W3:Y:S01]  /*35b0*/  SHFL.BFLY PT, R124, R99, 0x2, 0x1f ;  /* 0x0c401f00637c7f89 */ /* 0x000ee200000e0000 */
[----:B------:R-:W-:Y:S01]  /*35c0*/  UIADD3 UR4, UP0, UR4, 0x10, URZ ;  /* 0x0000001004047890 */ /* 0x000fe2000ff1e03f */
[----:B0-----:R-:W-:Y:S01]  /*35d0*/  FADD R97, R114, R97 ;  /* 0x0000006172617221 */ /* 0x001fe20000000000 */
[----:B-1----:R-:W-:Y:S01]  /*35e0*/  FADD R103, R123, R100 ;  /* 0x000000647b677221 */ /* 0x002fe20000000000 */
[----:B--2---:R-:W-:Y:S01]  /*35f0*/  FADD R122, R102, R113 ;  /* 0x00000071667a7221 */ /* 0x004fe20000000000 */
[----:B---3--:R-:W-:-:S02]  /*3600*/  FADD R124, R99, R124 ;  /* 0x0000007c637c7221 */ /* 0x008fc40000000000 */
[----:B------:R-:W0:Y:S04]  /*3610*/  SHFL.BFLY PT, R100, R97, 0x1, 0x1f ;  /* 0x0c201f0061647f89 */ /* 0x000e2800000e0000 */
[----:B------:R-:W1:Y:S04]  /*3620*/  SHFL.BFLY PT, R114, R103, 0x1, 0x1f ;  /* 0x0c201f0067727f89 */ /* 0x000e6800000e0000 */
[----:B------:R-:W2:Y:S01]  /*3630*/  SHFL.BFLY PT, R99, R122, 0x1, 0x1f ;  /* 0x0c201f007a637f89 */ /* 0x000ea200000e0000 */
[----:B------:R-:W-:-:S03]  /*3640*/  UIADD3.X UR5, URZ, UR5, URZ, UP0, !UPT ;  /* 0x000000053f057290 */ /* 0x000fc600087fe43f */
[----:B------:R-:W3:Y:S01]  /*3650*/  SHFL.BFLY PT, R113, R124, 0x1, 0x1f ;  /* 0x0c201f007c717f89 */ /* 0x000ee200000e0000 */
[----:B------:R-:W-:Y:S02]  /*3660*/  ISETP.LE.U32.AND P0, PT, R131, UR4, PT ;  /* 0x0000000483007c0c */ /* 0x000fe4000bf03070 */
[----:B------:R-:W-:-:S04]  /*3670*/  MOV R102, UR5 ;  /* 0x0000000500667c02 */ /* 0x000fc80008000f00 */
[----:B------:R-:W-:Y:S01]  /*3680*/  ISETP.GE.U32.AND.EX P0, PT, R102, RZ, PT, P0 ;  /* 0x000000ff6600720c */ /* 0x000fe20003f06100 */
[----:B0-----:R-:W-:Y:S01]  /*3690*/  FADD R102, R97, R100 ;  /* 0x0000006461667221 */ /* 0x001fe20000000000 */
[----:B-1----:R-:W-:Y:S01]  /*36a0*/  FADD R123, R103, R114 ;  /* 0x00000072677b7221 */ /* 0x002fe20000000000 */
[----:B--2---:R-:W-:-:S03]  /*36b0*/  FADD R99, R122, R99 ;  /* 0x000000637a637221 */ /* 0x004fc60000000000 */
[----:B------:R-:W-:Y:S01]  /*36c0*/  FFMA R109, R112, R109, R123 ;  /* 0x0000006d706d7223 */ /* 0x000fe2000000007b */
[----:B---3--:R-:W-:Y:S01]  /*36d0*/  FADD R100, R124, R113 ;  /* 0x000000717c647221 */ /* 0x008fe20000000000 */
[----:B------:R-:W-:Y:S01]  /*36e0*/  FFMA R111, R98, R111, R99 ;  /* 0x0000006f626f7223 */ /* 0x000fe20000000063 */
[----:B------:R-:W-:Y:S02]  /*36f0*/  WARPGROUP.DEPBAR.LE gsb0, 0x0 ;  /* 0x00008000000079c5 */ /* 0x000fe40000010000 */
[----:B------:R-:W-:Y:S01]  /*3700*/  FFMA R6, R135, R6, R102 ;  /* 0x0000000687067223 */ /* 0x000fe20000000066 */
[----:B------:R-:W-:Y:S01]  /*3710*/  FFMA R110, R101, R110, R100 ;  /* 0x0000006e656e7223 */ /* 0x000fe20000000064 */
[----:B------:R-:W-:Y:S01]  /*3720*/  IMAD R115, R7, 0x10, R115 ;  /* 0x0000001007737824 */ /* 0x000fe200078e0273 */
[----:B------:R-:W-:Y:S01]  /*3730*/  MOV R97, R129 ;  /* 0x0000008100617202 */ /* 0x000fe20000000f00 */
[----:B------:R-:W-:Y:S01]  /*3740*/  IMAD R117, R5, 0x10, R117 ;  /* 0x0000001005757824 */ /* 0x000fe200078e0275 */
[----:B------:R-:W-:Y:S01]  /*3750*/  MOV R113, R96 ;  /* 0x0000006000717202 */ /* 0x000fe20000000f00 */
[----:B------:R-:W-:Y:S01]  /*3760*/  IMAD.MOV.U32 R98, RZ, RZ, R127 ;  /* 0x000000ffff627224 */ /* 0x000fe200078e007f */
[----:B------:R-:W-:Y:S01]  /*3770*/  MOV R130, R125 ;  /* 0x0000007d00827202 */ /* 0x000fe20000000f00 */
[----:B------:R-:W-:-:S02]  /*3780*/  IMAD.MOV.U32 R99, RZ, RZ, R125 ;  /* 0x000000ffff637224 */ /* 0x000fc400078e007d */
[----:B------:R-:W-:Y:S02]  /*3790*/  IMAD.MOV.U32 R112, RZ, RZ, R129 ;  /* 0x000000ffff707224 */ /* 0x000fe400078e0081 */
[----:B------:R-:W-:Y:S01]  /*37a0*/  IMAD.MOV.U32 R114, RZ, RZ, R127 ;  /* 0x000000ffff727224 */ /* 0x000fe200078e007f */
[----:B------:R-:W-:Y:S06]  /*37b0*/  @!P0 BRA `(.L_x_1) ;  /* 0xffffffe800ac8947 */ /* 0x000fec000383ffff */
.L_x_0:
[----:B------:R-:W-:Y:S02]  /*37c0*/  IMAD.MOV.U32 R141, RZ, RZ, R111 ;  /* 0x000000ffff8d7224 */ /* 0x000fe400078e006f */
[----:B------:R-:W-:Y:S01]  /*37d0*/  FMUL R4, R55, 0.25 ;  /* 0x3e80000037047820 */ /* 0x000fe20000400000 */
[----:B------:R-:W-:Y:S01]  /*37e0*/  FMUL R5, R54, 0.25 ;  /* 0x3e80000036057820 */ /* 0x000fe20000400000 */
[----:B------:R-:W-:Y:S01]  /*37f0*/  FMUL R8, R51, 0.25 ;  /* 0x3e80000033087820 */ /* 0x000fe20000400000 */
[----:B------:R-:W-:Y:S01]  /*3800*/  FMUL R7, R50, 0.25 ;  /* 0x3e80000032077820 */ /* 0x000fe20000400000 */
[----:B------:R-:W-:Y:S01]  /*3810*/  FSETP.GT.AND P3, PT, |R141|, 8.50705917302346158658e+37, PT ;  /* 0x7e8000008d00780b */ /* 0x000fe20003f64200 */
[----:B------:R-:W-:Y:S01]  /*3820*/  FMUL R10, R47, 0.25 ;  /* 0x3e8000002f0a7820 */ /* 0x000fe20000400000 */
[----:B------:R-:W-:Y:S01]  /*3830*/  FSETP.GT.AND P1, PT, |R110|, 8.50705917302346158658e+37, PT ;  /* 0x7e8000006e00780b */ /* 0x000fe20003f24200 */
[----:B------:R-:W-:Y:S01]  /*3840*/  IMAD.MOV.U32 R143, RZ, RZ, R6 ;  /* 0x000000ffff8f7224 */ /* 0x000fe200078e0006 */
[----:B------:R-:W-:Y:S01]  /*3850*/  FSEL R55, R4, R55, P3 ;  /* 0x0000003704377208 */ /* 0x000fe20001800000 */
[----:B------:R-:W-:Y:S01]  /*3860*/  FMUL R4, R43, 0.25 ;  /* 0x3e8000002b047820 */ /* 0x000fe20000400000 */
        /* <DEDUP_REMOVED lines=38> */
[----:B------:R-:W-:Y:S01]  /*3ad0*/  LEA R106, R106, UR16, 0x4 ;  /* 0x000000106a6a7c11 */ /* 0x000fe2000f8e20ff */
[----:B------:R-:W-:Y:S01]  /*3ae0*/  FMUL R6, R59, 0.25 ;  /* 0x3e8000003b067820 */ /* 0x000fe20000400000 */
[----:B------:R-:W-:Y:S01]  /*3af0*/  FSEL R35, R7, R40, P1 ;  /* 0x0000002807237208 */ /* 0x000fe20000800000 */
[----:B------:R-:W-:Y:S01]  /*3b00*/  FMUL R7, R32, 0.25 ;  /* 0x3e80000020077820 */ /* 0x000fe20000400000 */
[----:B------:R-:W-:Y:S01]  /*3b10*/  FSEL R95, R5, R36, P1 ;  /* 0x00000024055f7208 */ /* 0x000fe20000800000 */
[----:B------:R-:W-:Y:S01]  /*3b20*/  FMUL R5, R24, 0.25 ;  /* 0x3e80000018057820 */ /* 0x000fe20000400000 */
[----:B------:R-:W-:Y:S01]  /*3b30*/  MOV R50, R109 ;  /* 0x0000006d00327202 */ /* 0x000fe20000000f00 */
[----:B------:R-:W-:Y:S01]  /*3b40*/  IMAD.IADD R106, R105, 0x1, R106 ;  /* 0x00000001696a7824 */ /* 0x000fe200078e026a */
[----:B------:R-:W-:Y:S01]  /*3b50*/  FSEL R109, R4, R25, P1 ;  /* 0x00000019046d7208 */ /* 0x000fe20000800000 */
[----:B------:R-:W-:Y:S01]  /*3b60*/  FMUL R4, R79, 0.25 ;  /* 0x3e8000004f047820 */ /* 0x000fe20000400000 */
[----:B------:R-:W-:Y:S01]  /*3b70*/  FSEL R105, R7, R32, P1 ;  /* 0x0000002007697208 */ /* 0x000fe20000800000 */
[----:B------:R-:W-:Y:S01]  /*3b80*/  FMUL R7, R86, 0.25 ;  /* 0x3e80000056077820 */ /* 0x000fe20000400000 */
[----:B------:R-:W-:Y:S01]  /*3b90*/  FSETP.GT.AND P2, PT, |R50|, 8.50705917302346158658e+37, PT ;  /* 0x7e8000003200780b */ /* 0x000fe20003f44200 */
        /* <DEDUP_REMOVED lines=19> */
[----:B------:R-:W-:Y:S01]  /*3cd0*/  FSETP.GT.AND P0, PT, |R143|, 8.50705917302346158658e+37, PT ;  /* 0x7e8000008f00780b */ /* 0x000fe20003f04200 */
[----:B------:R-:W-:Y:S01]  /*3ce0*/  BAR.SYNC.DEFER_BLOCKING 0x0 ;  /* 0x0000000000007b1d */ /* 0x000fe20000010000 */
        /* <DEDUP_REMOVED lines=35> */
[----:B------:R-:W-:Y:S01]  /*3f20*/  FMUL R4, R143, 8388608 ;  /* 0x4b0000008f047820 */ /* 0x000fe20000400000 */
[----:B------:R-:W-:Y:S01]  /*3f30*/  FSEL R67, R8, R67, P2 ;  /* 0x0000004308437208 */ /* 0x000fe20001000000 */
[----:B------:R-:W-:Y:S01]  /*3f40*/  FMUL R8, R65, 0.25 ;  /* 0x3e80000041087820 */ /* 0x000fe20000400000 */
[----:B------:R-:W-:Y:S01]  /*3f50*/  FSEL R66, R6, R69, P0 ;  /* 0x0000004506427208 */ /* 0x000fe20000000000 */
[----:B------:R-:W-:Y:S01]  /*3f60*/  FMUL R6, R57, 0.25 ;  /* 0x3e80000039067820 */ /* 0x000fe20000400000 */
[----:B------:R-:W-:Y:S01]  /*3f70*/  FSEL R68, R7, R68, P0 ;  /* 0x0000004407447208 */ /* 0x000fe20000000000 */
[----:B------:R-:W-:Y:S01]  /*3f80*/  FMUL R7, R60, 0.25 ;  /* 0x3e8000003c077820 */ /* 0x000fe20000400000 */
[----:B------:R-:W-:Y:S01]  /*3f90*/  FSEL R78, R5, R64, P0 ;  /* 0x00000040054e7208 */ /* 0x000fe20000000000 */
[C---:B------:R-:W-:Y:S01]  /*3fa0*/  FMUL R5, R50.reuse, 8388608 ;  /* 0x4b00000032057820 */ /* 0x040fe20000400000 */
[----:B------:R-:W-:Y:S01]  /*3fb0*/  FSETP.GEU.AND P4, PT, R143, 1.175494350822287508e-38, PT ;  /* 0x008000008f00780b */ /* 0x000fe20003f8e000 */
[----:B------:R-:W-:Y:S01]  /*3fc0*/  ULDC.64 UR4, c[0x0][0x270] ;  /* 0x00009c0000047ab9 */ /* 0x000fe20000000a00 */
[----:B------:R-:W-:Y:S01]  /*3fd0*/  FSETP.GEU.AND P6, PT, R50, 1.175494350822287508e-38, PT ;  /* 0x008000003200780b */ /* 0x000fe20003fce000 */
[----:B------:R-:W-:Y:S01]  /*3fe0*/  UIMAD UR4, UR7, UR4, URZ ;  /* 0x00000004070472a4 */ /* 0x000fe2000f8e023f */
[----:B------:R-:W-:Y:S01]  /*3ff0*/  FSEL R131, R9, R74, P2 ;  /* 0x0000004a09837208 */ /* 0x000fe20001000000 */
[----:B------:R-:W-:Y:S01]  /*4000*/  FMUL R9, R76, 0.25 ;  /* 0x3e8000004c097820 */ /* 0x000fe20000400000 */
[----:B------:R-:W-:Y:S01]  /*4010*/  FSEL R61, R4, R143, !P4 ;  /* 0x0000008f043d7208 */ /* 0x000fe20006000000 */
[----:B------:R-:W-:Y:S01]  /*4020*/  USHF.L.U32 UR6, UR4, 0x1, URZ ;  /* 0x0000000104067899 */ /* 0x000fe2000800063f */
[----:B------:R-:W-:Y:S01]  /*4030*/  FSEL R74, R8, R65, P0 ;  /* 0x00000041084a7208 */ /* 0x000fe20000000000 */
[----:B------:R-:W-:Y:S01]  /*4040*/  FMUL R8, R141, 8388608 ;  /* 0x4b0000008d087820 */ /* 0x000fe20000400000 */
[----:B------:R-:W-:-:S02]  /*4050*/  FSEL R70, R6, R57, P0 ;  /* 0x0000003906467208 */ /* 0x000fc40000000000 */
[----:B------:R-:W-:Y:S01]  /*4060*/  FSEL R88, R7, R60, P0 ;  /* 0x0000003c07587208 */ /* 0x000fe20000000000 */
[C---:B------:R-:W-:Y:S01]  /*4070*/  FMUL R7, R110.reuse, 8388608 ;  /* 0x4b0000006e077820 */ /* 0x040fe20000400000 */
[----:B------:R-:W-:Y:S01]  /*4080*/  FSEL R65, R5, R50, !P6 ;  /* 0x0000003205417208 */ /* 0x000fe20007000000 */
[----:B------:R-:W-:Y:S01]  /*4090*/  VIADD R5, R61, 0xc0cafb0d ;  /* 0xc0cafb0d3d057836 */ /* 0x000fe20000000000 */
[----:B------:R-:W-:Y:S02]  /*40a0*/  FSEL R6, RZ, -23, P6 ;  /* 0xc1b80000ff067808 */ /* 0x000fe40003000000 */
[----:B------:R-:W-:Y:S02]  /*40b0*/  FSETP.GEU.AND P6, PT, |R141|, 1.175494350822287508e-38, PT ;  /* 0x008000008d00780b */ /* 0x000fe40003fce200 */
[----:B------:R-:W-:Y:S02]  /*40c0*/  FSETP.GEU.AND P5, PT, R110, 1.175494350822287508e-38, PT ;  /* 0x008000006e00780b */ /* 0x000fe40003fae000 */
[----:B------:R-:W-:-:S02]  /*40d0*/  FSEL R4, RZ, -23, P4 ;  /* 0xc1b80000ff047808 */ /* 0x000fc40002000000 */
[----:B------:R-:W-:Y:S02]  /*40e0*/  FSETP.GEU.AND P4, PT, R141, 1.175494350822287508e-38, PT ;  /* 0x008000008d00780b */ /* 0x000fe40003f8e000 */
[----:B------:R-:W-:Y:S01]  /*40f0*/  FSEL R76, R9, R76, P0 ;  /* 0x0000004c094c7208 */ /* 0x000fe20000000000 */
[----:B------:R-:W-:Y:S01]  /*4100*/  FMUL R9, R56, 0.25 ;  /* 0x3e80000038097820 */ /* 0x000fe20000400000 */
[----:B------:R-:W-:Y:S02]  /*4110*/  FSEL R94, R7, R110, !P5 ;  /* 0x0000006e075e7208 */ /* 0x000fe40006800000 */
[----:B------:R-:W-:Y:S01]  /*4120*/  FSEL R69, R8, R141, !P4 ;  /* 0x0000008d08457208 */ /* 0x000fe20006000000 */
[----:B------:R-:W-:Y:S01]  /*4130*/  @P3 FMUL R141, R141, 0.25 ;  /* 0x3e8000008d8d3820 */ /* 0x000fe20000400000 */
[----:B------:R-:W-:Y:S01]  /*4140*/  LOP3.LUT R8, R5, 0xff800000, RZ, 0xc0, !PT ;  /* 0xff80000005087812 */ /* 0x000fe200078ec0ff */
[----:B------:R-:W-:Y:S01]  /*4150*/  @!P6 FMUL R19, R19, 16777216 ;  /* 0x4b8000001313e820 */ /* 0x000fe20000400000 */
[----:B------:R-:W-:Y:S01]  /*4160*/  FSEL R82, R9, R56, P0 ;  /* 0x0000003809527208 */ /* 0x000fe20000000000 */
[----:B------:R-:W-:Y:S01]  /*4170*/  VIADD R9, R94, 0xc0cafb0d ;  /* 0xc0cafb0d5e097836 */ /* 0x000fe20000000000 */
[----:B------:R-:W-:Y:S01]  /*4180*/  I2FP.F32.S32 R5, R8 ;  /* 0x0000000800057245 */ /* 0x000fe20000201400 */
[----:B------:R-:W-:Y:S01]  /*4190*/  @!P6 FMUL R141, R141, 16777216 ;  /* 0x4b8000008d8de820 */ /* 0x000fe20000400000 */
[----:B------:R-:W-:Y:S01]  /*41a0*/  FSEL R37, R10, R37, P1 ;  /* 0x000000250a257208 */ /* 0x000fe20000800000 */
[----:B------:R-:W-:Y:S01]  /*41b0*/  FMUL R10, R83, 0.25 ;  /* 0x3e800000530a7820 */ /* 0x000fe20000400000 */
[----:B------:R-:W-:Y:S01]  /*41c0*/  LOP3.LUT R13, R9, 0xff800000, RZ, 0xc0, !PT ;  /* 0xff800000090d7812 */ /* 0x000fe200078ec0ff */
[----:B------:R-:W-:Y:S01]  /*41d0*/  FFMA.FTZ R9, R5, 1.1920928955078125e-07, R4 ;  /* 0x3400000005097823 */ /* 0x000fe20000010004 */
[----:B------:R-:W-:Y:S01]  /*41e0*/  FSETP.GEU.AND P3, PT, |R110|, 1.175494350822287508e-38, PT ;  /* 0x008000006e00780b */ /* 0x000fe20003f6e200 */
[----:B------:R-:W0:Y:S01]  /*41f0*/  MUFU.RCP R4, R141 ;  /* 0x0000008d00047308 */ /* 0x000e220000001000 */
[----:B------:R-:W-:Y:S01]  /*4200*/  FSEL R83, R10, R83, P2 ;  /* 0x000000530a537208 */ /* 0x000fe20001000000 */
[----:B------:R-:W-:Y:S01]  /*4210*/  FMUL R10, R63, 0.25 ;  /* 0x3e8000003f0a7820 */ /* 0x000fe20000400000 */
[----:B------:R-:W-:Y:S01]  /*4220*/  IADD3 R7, R65, -0x3f3504f3, RZ ;  /* 0xc0cafb0d41077810 */ /* 0x000fe20007ffe0ff */
[----:B------:R-:W-:Y:S01]  /*4230*/  @P1 FMUL R110, R110, 0.25 ;  /* 0x3e8000006e6e1820 */ /* 0x000fe20000400000 */
[----:B------:R-:W-:Y:S01]  /*4240*/  IADD3 R11, R69, -0x3f3504f3, RZ ;  /* 0xc0cafb0d450b7810 */ /* 0x000fe20007ffe0ff */
[----:B------:R-:W-:Y:S01]  /*4250*/  @!P6 FMUL R55, R55, 16777216 ;  /* 0x4b8000003737e820 */ /* 0x000fe20000400000 */
[----:B------:R-:W-:Y:S01]  /*4260*/  FSEL R63, R10, R63, P2 ;  /* 0x0000003f0a3f7208 */ /* 0x000fe20001000000 */
[----:B------:R-:W-:Y:S01]  /*4270*/  @!P6 FMUL R51, R51, 16777216 ;  /* 0x4b8000003333e820 */ /* 0x000fe20000400000 */
[----:B------:R-:W-:Y:S01]  /*4280*/  LOP3.LUT R10, R7, 0xff800000, RZ, 0xc0, !PT ;  /* 0xff800000070a7812 */ /* 0x000fe200078ec0ff */
[----:B------:R-:W-:Y:S01]  /*4290*/  @!P6 FMUL R21, R21, 16777216 ;  /* 0x4b8000001515e820 */ /* 0x000fe20000400000 */
[----:B------:R-:W-:Y:S01]  /*42a0*/  @!P6 FMUL R47, R47, 16777216 ;  /* 0x4b8000002f2fe820 */ /* 0x000fe20000400000 */
[----:B------:R-:W-:Y:S01]  /*42b0*/  @!P6 FMUL R89, R89, 16777216 ;  /* 0x4b8000005959e820 */ /* 0x000fe20000400000 */
[----:B------:R-:W-:Y:S01]  /*42c0*/  I2FP.F32.S32 R7, R10 ;  /* 0x0000000a00077245 */ /* 0x000fe20000201400 */
[----:B------:R-:W-:Y:S01]  /*42d0*/  @!P6 FMUL R43, R43, 16777216 ;  /* 0x4b8000002b2be820 */ /* 0x000fe20000400000 */
        /* <DEDUP_REMOVED lines=10> */
[----:B------:R-:W-:Y:S01]  /*4380*/  LOP3.LUT R16, R11, 0xff800000, RZ, 0xc0, !PT ;  /* 0xff8000000b107812 */ /* 0x000fe200078ec0ff */
[----:B------:R-:W-:Y:S01]  /*4390*/  FFMA.FTZ R11, R7, 1.1920928955078125e-07, R6 ;  /* 0x34000000070b7823 */ /* 0x000fe20000010006 */
[C---:B0-----:R-:W-:Y:S01]  /*43a0*/  FMUL R29, R4.reuse, R19 ;  /* 0x00000013041d7220 */ /* 0x041fe20000400000 */
[C---:B------:R-:W-:Y:S01]  /*43b0*/  FMUL R28, R4.reuse, R55 ;  /* 0x00000037041c7220 */ /* 0x040fe20000400000 */
        /* <DEDUP_REMOVED lines=13> */
[----:B------:R-:W-:Y:S01]  /*4490*/  FMUL R34, R4, R121 ;  /* 0x0000007904227220 */ /* 0x000fe20000400000 */
[C---:B------:R-:W-:Y:S01]  /*44a0*/  FSETP.GEU.AND P1, PT, |R50|.reuse, 1.175494350822287508e-38, PT ;  /* 0x008000003200780b */ /* 0x040fe20003f2e200 */
[----:B------:R-:W0:Y:S01]  /*44b0*/  MUFU.RCP R4, R110 ;  /* 0x0000006e00047308 */ /* 0x000e220000001000 */
[----:B------:R-:W-:Y:S01]  /*44c0*/  @P2 FMUL R50, R50, 0.25 ;  /* 0x3e80000032322820 */ /* 0x000fe20000400000 */
[C---:B------:R-:W-:Y:S01]  /*44d0*/  FSETP.GEU.AND P2, PT, |R143|.reuse, 1.175494350822287508e-38, PT ;  /* 0x008000008f00780b */ /* 0x040fe20003f4e200 */
[----:B------:R-:W-:Y:S01]  /*44e0*/  @P0 FMUL R143, R143, 0.25 ;  /* 0x3e8000008f8f0820 */ /* 0x000fe20000400000 */
[----:B------:R-:W-:Y:S01]  /*44f0*/  FSEL R12, RZ, -23, P5 ;  /* 0xc1b80000ff0c7808 */ /* 0x000fe20002800000 */
        /* <DEDUP_REMOVED lines=36> */
[----:B------:R-:W0:Y:S01]  /*4740*/  MUFU.RCP R15, R143 ;  /* 0x0000008f000f7308 */ /* 0x000e220000001000 */
[----:B------:R-:W-:Y:S01]  /*4750*/  @!P1 FMUL R59, R59, 16777216 ;  /* 0x4b8000003b3b9820 */ /* 0x000fe20000400000 */
[----:B------:R-:W-:Y:S01]  /*4760*/  @!P1 FMUL R139, R139, 16777216 ;  /* 0x4b8000008b8b9820 */ /* 0x000fe20000400000 */
[----:B------:R-:W-:Y:S01]  /*4770*/  @!P2 FMUL R70, R70, 16777216 ;  /* 0x4b8000004646a820 */ /* 0x000fe20000400000 */
[----:B------:R-:W-:Y:S01]  /*4780*/  @!P2 FMUL R82, R82, 16777216 ;  /* 0x4b8000005252a820 */ /* 0x000fe20000400000 */
[----:B------:R-:W-:Y:S01]  /*4790*/  FSEL R14, RZ, -23, P4 ;  /* 0xc1b80000ff0e7808 */ /* 0x000fe20002000000 */
[----:B------:R-:W-:Y:S01]  /*47a0*/  @!P1 FMUL R87, R87, 16777216 ;  /* 0x4b80000057579820 */ /* 0x000fe20000400000 */
[----:B------:R-:W-:Y:S01]  /*47b0*/  I2FP.F32.S32 R17, R16 ;  /* 0x0000001000117245 */ /* 0x000fe20000201400 */
[----:B------:R-:W1:Y:S01]  /*47c0*/  MUFU.RCP R4, R50 ;  /* 0x0000003200047308 */ /* 0x000e620000001000 */
        /* <DEDUP_REMOVED lines=13> */
[C---:B0-----:R-:W-:Y:S01]  /*48a0*/  FMUL R21, R15.reuse, R70 ;  /* 0x000000460f157220 */ /* 0x041fe20000400000 */
[----:B------:R-:W-:Y:S01]  /*48b0*/  FMUL R92, R15, R82 ;  /* 0x000000520f5c7220 */ /* 0x000fe20000400000 */
[----:B------:R-:W-:Y:S01]  /*48c0*/  @!P2 FMUL R36, R36, 16777216 ;  /* 0x4b8000002424a820 */ /* 0x000fe20000400000 */
[C---:B-1----:R-:W-:Y:S01]  /*48d0*/  FMUL R5, R4.reuse, R59 ;  /* 0x0000003b04057220 */ /* 0x042fe20000400000 */
[----:B------:R-:W-:Y:S01]  /*48e0*/  FMUL R90, R4, R139 ;  /* 0x0000008b045a7220 */ /* 0x000fe20000400000 */
        /* <DEDUP_REMOVED lines=13> */
[----:B------:R-:W-:Y:S01]  /*49c0*/  IADD3 R13, R94, -R13, RZ ;  /* 0x8000000d5e0d7210 */ /* 0x000fe20007ffe0ff */
[----:B------:R-:W-:Y:S01]  /*49d0*/  FFMA.FTZ R14, R17, 1.1920928955078125e-07, R14 ;  /* 0x34000000110e7823 */ /* 0x000fe2000001000e */
[----:B------:R-:W-:Y:S01]  /*49e0*/  IADD3 R8, R61, -R8, RZ ;  /* 0x800000083d087210 */ /* 0x000fe20007ffe0ff */
        /* <DEDUP_REMOVED lines=14> */
[----:B------:R-:W-:Y:S01]  /*4ad0*/  LEA R107, R107, R106, 0x3 ;  /* 0x0000006a6b6b7211 */ /* 0x000fe200078e18ff */
[----:B------:R-:W-:Y:S01]  /*4ae0*/  FMUL R51, R15, R36 ;  /* 0x000000240f337220 */ /* 0x000fe20000400000 */
[----:B------:R-:W-:Y:S01]  /*4af0*/  F2FP.BF16.F32.PACK_AB R4, R21, R92 ;  /* 0x0000005c1504723e */ /* 0x000fe200000010ff */
[----:B------:R-:W-:Y:S01]  /*4b00*/  FMUL R84, R15, R84 ;  /* 0x000000540f547220 */ /* 0x000fe20000400000 */
[----:B------:R-:W-:Y:S01]  /*4b10*/  F2FP.BF16.F32.PACK_AB R5, R5, R90 ;  /* 0x0000005a0505723e */ /* 0x000fe200000010ff */
[C---:B------:R-:W-:Y:S01]  /*4b20*/  FMUL R54, R15.reuse, R54 ;  /* 0x000000360f367220 */ /* 0x040fe20000400000 */
[----:B------:R-:W-:Y:S01]  /*4b30*/  F2FP.BF16.F32.PACK_AB R6, R6, R123 ;  /* 0x0000007b0606723e */ /* 0x000fe200000010ff */
[----:B------:R-:W-:Y:S01]  /*4b40*/  FMUL R27, R15, R80 ;  /* 0x000000500f1b7220 */ /* 0x000fe20000400000 */
[----:B------:R-:W-:Y:S01]  /*4b50*/  F2FP.BF16.F32.PACK_AB R7, R7, R34 ;  /* 0x000000220707723e */ /* 0x000fe200000010ff */
        /* <DEDUP_REMOVED lines=10> */
[----:B------:R-:W-:-:S02]  /*4c00*/  IMAD.MOV.U32 R15, RZ, RZ, 0x3dc6b27f ;  /* 0x3dc6b27fff0f7424 */ /* 0x000fc400078e00ff */
[----:B------:R-:W-:Y:S01]  /*4c10*/  FADD R13, R13, -1 ;  /* 0xbf8000000d0d7421 */ /* 0x000fe20000000000 */
[----:B------:R-:W-:Y:S01]  /*4c20*/  FADD R8, R8, -1 ;  /* 0xbf80000008087421 */ /* 0x000fe20000000000 */
[----:B------:R-:W-:Y:S01]  /*4c30*/  IMAD.IADD R10, R65, 0x1, -R10 ;  /* 0x00000001410a7824 */ /* 0x000fe200078e0a0a */
[----:B------:R0:W-:Y:S01]  /*4c40*/  STSM.16.M88.4 [R107], R4 ;  /* 0x000000046b007844 */ /* 0x0001e20000000200 */
[----:B------:R-:W-:Y:S01]  /*4c50*/  IMAD.IADD R16, R69, 0x1, -R16 ;  /* 0x0000000145107824 */ /* 0x000fe200078e0a10 */
[----:B------:R-:W-:Y:S01]  /*4c60*/  ISETP.GE.U32.AND P2, PT, R61, 0x7f800000, PT ;  /* 0x7f8000003d00780c */ /* 0x000fe20003f46070 */
[----:B------:R-:W-:Y:S01]  /*4c70*/  FADD R10, R10, -1 ;  /* 0xbf8000000a0a7421 */ /* 0x000fe20000000000 */
[----:B------:R-:W-:Y:S01]  /*4c80*/  ISETP.GE.U32.AND P3, PT, R65, 0x7f800000, PT ;  /* 0x7f8000004100780c */ /* 0x000fe20003f66070 */
[----:B------:R-:W-:Y:S01]  /*4c90*/  FADD R16, R16, -1 ;  /* 0xbf80000010107421 */ /* 0x000fe20000000000 */
[----:B------:R-:W-:Y:S01]  /*4ca0*/  ISETP.GE.U32.AND P4, PT, R94, 0x7f800000, PT ;  /* 0x7f8000005e00780c */ /* 0x000fe20003f86070 */
[----:B------:R-:W1:Y:S01]  /*4cb0*/  LDC R101, c[0x0][0x278] ;  /* 0x00009e00ff657b82 */ /* 0x000e620000000800 */
[----:B------:R-:W-:-:S02]  /*4cc0*/  ISETP.GE.U32.AND P1, PT, R69, 0x7f800000, PT ;  /* 0x7f8000004500780c */ /* 0x000fc40003f26070 */
[----:B------:R-:W-:Y:S02]  /*4cd0*/  LEA R104, R104, UR16, 0x4 ;  /* 0x0000001068687c11 */ /* 0x000fe4000f8e20ff */
[----:B------:R-:W-:Y:S02]  /*4ce0*/  F2FP.BF16.F32.PACK_AB R17, R17, R70 ;  /* 0x000000461111723e */ /* 0x000fe400000010ff */
[----:B------:R-:W-:Y:S01]  /*4cf0*/  F2FP.BF16.F32.PACK_AB R18, R18, R105 ;  /* 0x000000691212723e */ /* 0x000fe200000010ff */
[CC--:B0-----:R-:W-:Y:S01]  /*4d00*/  FFMA.FTZ R4, R13.reuse, R15.reuse, -0.16845393180847167969 ;  /* 0xbe2c7f300d047423 */ /* 0x0c1fe2000001000f */
[-C--:B------:R-:W-:Y:S01]  /*4d10*/  FFMA.FTZ R5, R8, R15.reuse, -0.16845393180847167969 ;  /* 0xbe2c7f3008057423 */ /* 0x080fe2000001000f */
[-C--:B------:R-:W-:Y:S01]  /*4d20*/  FFMA.FTZ R7, R10, R15.reuse, -0.16845393180847167969 ;  /* 0xbe2c7f300a077423 */ /* 0x080fe2000001000f */
[----:B------:R-:W-:Y:S01]  /*4d30*/  FFMA.FTZ R15, R16, R15, -0.16845393180847167969 ;  /* 0xbe2c7f30100f7423 */ /* 0x000fe2000001000f */
[C---:B------:R-:W-:Y:S01]  /*4d40*/  FFMA.FTZ R4, R13.reuse, R4, 0.1716887056827545166 ;  /* 0x3e2fcf2a0d047423 */ /* 0x040fe20000010004 */
[----:B------:R-:W-:Y:S01]  /*4d50*/  FFMA.FTZ R5, R8, R5, 0.1716887056827545166 ;  /* 0x3e2fcf2a08057423 */ /* 0x000fe20000010005 */
[----:B------:R-:W-:Y:S01]  /*4d60*/  FFMA.FTZ R7, R10, R7, 0.1716887056827545166 ;  /* 0x3e2fcf2a0a077423 */ /* 0x000fe20000010007 */
[----:B------:R-:W-:Y:S01]  /*4d70*/  FFMA.FTZ R15, R16, R15, 0.1716887056827545166 ;  /* 0x3e2fcf2a100f7423 */ /* 0x000fe2000001000f */
[C---:B------:R-:W-:Y:S01]  /*4d80*/  FFMA.FTZ R4, R13.reuse, R4, -0.17900948226451873779 ;  /* 0xbe374e430d047423 */ /* 0x040fe20000010004 */
[----:B------:R-:W-:Y:S01]  /*4d90*/  FFMA.FTZ R5, R8, R5, -0.17900948226451873779 ;  /* 0xbe374e4308057423 */ /* 0x000fe20000010005 */
[----:B------:R-:W-:Y:S01]  /*4da0*/  FFMA.FTZ R7, R10, R7, -0.17900948226451873779 ;  /* 0xbe374e430a077423 */ /* 0x000fe20000010007 */
[----:B------:R-:W-:Y:S01]  /*4db0*/  FFMA.FTZ R15, R16, R15, -0.17900948226451873779 ;  /* 0xbe374e43100f7423 */ /* 0x000fe2000001000f */
[C---:B------:R-:W-:Y:S01]  /*4dc0*/  FFMA.FTZ R4, R13.reuse, R4, 0.20512372255325317383 ;  /* 0x3e520bf40d047423 */ /* 0x040fe20000010004 */
[----:B------:R-:W-:Y:S01]  /*4dd0*/  FFMA.FTZ R5, R8, R5, 0.20512372255325317383 ;  /* 0x3e520bf408057423 */ /* 0x000fe20000010005 */
[----:B------:R-:W-:Y:S01]  /*4de0*/  FFMA.FTZ R7, R10, R7, 0.20512372255325317383 ;  /* 0x3e520bf40a077423 */ /* 0x000fe20000010007 */
[----:B------:R-:W-:Y:S01]  /*4df0*/  FFMA.FTZ R15, R16, R15, 0.20512372255325317383 ;  /* 0x3e520bf4100f7423 */ /* 0x000fe2000001000f */
[C---:B------:R-:W-:Y:S01]  /*4e00*/  FFMA.FTZ R4, R13.reuse, R4, -0.24046532809734344482 ;  /* 0xbe763c8b0d047423 */ /* 0x040fe20000010004 */
[----:B------:R-:W-:Y:S01]  /*4e10*/  FFMA.FTZ R5, R8, R5, -0.24046532809734344482 ;  /* 0xbe763c8b08057423 */ /* 0x000fe20000010005 */
[----:B------:R-:W-:Y:S01]  /*4e20*/  FFMA.FTZ R7, R10, R7, -0.24046532809734344482 ;  /* 0xbe763c8b0a077423 */ /* 0x000fe20000010007 */
[----:B------:R-:W-:Y:S01]  /*4e30*/  FFMA.FTZ R15, R16, R15, -0.24046532809734344482 ;  /* 0xbe763c8b100f7423 */ /* 0x000fe2000001000f */
[C---:B------:R-:W-:Y:S01]  /*4e40*/  FFMA.FTZ R4, R13.reuse, R4, 0.28857114911079406738 ;  /* 0x3e93bf990d047423 */ /* 0x040fe20000010004 */
[----:B------:R-:W-:Y:S01]  /*4e50*/  FFMA.FTZ R5, R8, R5, 0.28857114911079406738 ;  /* 0x3e93bf9908057423 */ /* 0x000fe20000010005 */
[----:B------:R-:W-:Y:S01]  /*4e60*/  FFMA.FTZ R7, R10, R7, 0.28857114911079406738 ;  /* 0x3e93bf990a077423 */ /* 0x000fe20000010007 */
[----:B------:R-:W-:Y:S01]  /*4e70*/  FFMA.FTZ R15, R16, R15, 0.28857114911079406738 ;  /* 0x3e93bf99100f7423 */ /* 0x000fe2000001000f */
[C---:B------:R-:W-:Y:S01]  /*4e80*/  FFMA.FTZ R4, R13.reuse, R4, -0.36067417263984680176 ;  /* 0xbeb8aa490d047423 */ /* 0x040fe20000010004 */
[----:B------:R-:W-:Y:S01]  /*4e90*/  FFMA.FTZ R5, R8, R5, -0.36067417263984680176 ;  /* 0xbeb8aa4908057423 */ /* 0x000fe20000010005 */
[----:B------:R-:W-:Y:S01]  /*4ea0*/  FFMA.FTZ R7, R10, R7, -0.36067417263984680176 ;  /* 0xbeb8aa490a077423 */ /* 0x000fe20000010007 */
[----:B------:R-:W-:Y:S01]  /*4eb0*/  FFMA.FTZ R15, R16, R15, -0.36067417263984680176 ;  /* 0xbeb8aa49100f7423 */ /* 0x000fe2000001000f */
[C---:B------:R-:W-:Y:S01]  /*4ec0*/  FFMA.FTZ R4, R13.reuse, R4, 0.48089820146560668945 ;  /* 0x3ef6384a0d047423 */ /* 0x040fe20000010004 */
[----:B------:R-:W-:Y:S01]  /*4ed0*/  FFMA.FTZ R5, R8, R5, 0.48089820146560668945 ;  /* 0x3ef6384a08057423 */ /* 0x000fe20000010005 */
[----:B------:R-:W-:Y:S01]  /*4ee0*/  FFMA.FTZ R7, R10, R7, 0.48089820146560668945 ;  /* 0x3ef6384a0a077423 */ /* 0x000fe20000010007 */
[----:B------:R-:W-:Y:S01]  /*4ef0*/  FFMA.FTZ R15, R16, R15, 0.48089820146560668945 ;  /* 0x3ef6384a100f7423 */ /* 0x000fe2000001000f */
[C---:B------:R-:W-:Y:S01]  /*4f00*/  FFMA.FTZ R4, R13.reuse, R4, -0.72134751081466674805 ;  /* 0xbf38aa3b0d047423 */ /* 0x040fe20000010004 */
[----:B------:R-:W-:Y:S01]  /*4f10*/  FFMA.FTZ R5, R8, R5, -0.72134751081466674805 ;  /* 0xbf38aa3b08057423 */ /* 0x000fe20000010005 */
[----:B------:R-:W-:Y:S01]  /*4f20*/  FFMA.FTZ R7, R10, R7, -0.72134751081466674805 ;  /* 0xbf38aa3b0a077423 */ /* 0x000fe20000010007 */
[----:B------:R-:W-:Y:S01]  /*4f30*/  FFMA.FTZ R15, R16, R15, -0.72134751081466674805 ;  /* 0xbf38aa3b100f7423 */ /* 0x000fe2000001000f */
[C---:B------:R-:W-:Y:S01]  /*4f40*/  FMUL R4, R13.reuse, R4 ;  /* 0x000000040d047220 */ /* 0x040fe20000400000 */
[----:B------:R-:W-:Y:S01]  /*4f50*/  FMUL R5, R8, R5 ;  /* 0x0000000508057220 */ /* 0x000fe20000400000 */
[----:B------:R-:W-:Y:S01]  /*4f60*/  FMUL R7, R10, R7 ;  /* 0x000000070a077220 */ /* 0x000fe20000400000 */
[----:B------:R-:W-:Y:S01]  /*4f70*/  FMUL R15, R16, R15 ;  /* 0x0000000f100f7220 */ /* 0x000fe20000400000 */
[C---:B------:R-:W-:Y:S01]  /*4f80*/  FMUL R4, R13.reuse, R4 ;  /* 0x000000040d047220 */ /* 0x040fe20000400000 */
[----:B------:R-:W-:Y:S01]  /*4f90*/  FMUL R5, R8, R5 ;  /* 0x0000000508057220 */ /* 0x000fe20000400000 */
[----:B------:R-:W-:Y:S01]  /*4fa0*/  FMUL R7, R10, R7 ;  /* 0x000000070a077220 */ /* 0x000fe20000400000 */
[----:B------:R-:W-:Y:S01]  /*4fb0*/  FMUL R15, R16, R15 ;  /* 0x0000000f100f7220 */ /* 0x000fe20000400000 */
[----:B------:R-:W-:Y:S01]  /*4fc0*/  FFMA.FTZ R13, R13, 1.4426950216293334961, R4 ;  /* 0x3fb8aa3b0d0d7823 */ /* 0x000fe20000010004 */
[----:B------:R-:W-:Y:S01]  /*4fd0*/  FFMA.FTZ R8, R8, 1.4426950216293334961, R5 ;  /* 0x3fb8aa3b08087823 */ /* 0x000fe20000010005 */
[----:B------:R-:W-:Y:S01]  /*4fe0*/  @P2 MOV R4, 0x7f800000 ;  /* 0x7f80000000042802 */ /* 0x000fe20000000f00 */
[----:B------:R-:W-:Y:S01]  /*4ff0*/  FFMA.FTZ R10, R10, 1.4426950216293334961, R7 ;  /* 0x3fb8aa3b0a0a7823 */ /* 0x000fe20000010007 */
[----:B------:R-:W-:Y:S01]  /*5000*/  FFMA.FTZ R15, R16, 1.4426950216293334961, R15 ;  /* 0x3fb8aa3b100f7823 */ /* 0x000fe2000001000f */
[----:B------:R-:W-:Y:S01]  /*5010*/  FADD R33, R9, R8 ;  /* 0x0000000809217221 */ /* 0x000fe20000000000 */
[----:B------:R-:W-:-:S02]  /*5020*/  @P3 IMAD.MOV.U32 R6, RZ, RZ, 0x7f800000 ;  /* 0x7f800000ff063424 */ /* 0x000fc400078e00ff */
[----:B------:R-:W-:Y:S01]  /*5030*/  @P2 FFMA.FTZ R33, R61, R4, +INF ;  /* 0x7f8000003d212423 */ /* 0x000fe20000010004 */
[----:B------:R-:W-:Y:S01]  /*5040*/  @P4 MOV R5, 0x7f800000 ;  /* 0x7f80000000054802 */ /* 0x000fe20000000f00 */
[----:B------:R-:W-:Y:S02]  /*5050*/  @P1 IMAD.MOV.U32 R4, RZ, RZ, 0x7f800000 ;  /* 0x7f800000ff041424 */ /* 0x000fe400078e00ff */
[----:B------:R-:W-:Y:S01]  /*5060*/  FADD R34, R11, R10 ;  /* 0x0000000a0b227221 */ /* 0x000fe20000000000 */
[----:B------:R-:W-:Y:S01]  /*5070*/  BAR.SYNC.DEFER_BLOCKING 0x0 ;  /* 0x0000000000007b1d */ /* 0x000fe20000010000 */
[----:B------:R-:W-:Y:S01]  /*5080*/  FADD R35, R12, R13 ;  /* 0x0000000d0c237221 */ /* 0x000fe20000000000 */
[----:B------:R-:W-:Y:S01]  /*5090*/  FADD R36, R14, R15 ;  /* 0x0000000f0e247221 */ /* 0x000fe20000000000 */
[----:B------:R-:W-:Y:S01]  /*50a0*/  @P3 FFMA.FTZ R34, R65, R6, +INF ;  /* 0x7f80000041223423 */ /* 0x000fe20000010006 */
[----:B------:R-:W-:Y:S01]  /*50b0*/  @P4 FFMA.FTZ R35, R94, R5, +INF ;  /* 0x7f8000005e234423 */ /* 0x000fe20000010005 */
[----:B------:R-:W-:Y:S01]  /*50c0*/  @P1 FFMA.FTZ R36, R69, R4, +INF ;  /* 0x7f80000045241423 */ /* 0x000fe20000010004 */
[----:B------:R-:W-:Y:S01]  /*50d0*/  F2FP.BF16.F32.PACK_AB R12, R86, R57 ;  /* 0x00000039560c723e */ /* 0x000fe200000010ff */
[----:B-1----:R-:W-:Y:S01]  /*50e0*/  IMAD R57, R101, 0x7, RZ ;  /* 0x0000000765397824 */ /* 0x002fe200078e02ff */
[----:B------:R-:W-:Y:S01]  /*50f0*/  F2FP.BF16.F32.PACK_AB R13, R63, R82 ;  /* 0x000000523f0d723e */ /* 0x000fe200000010ff */
[----:B------:R-:W-:Y:S01]  /*5100*/  IMAD R91, R101, 0x18, RZ ;  /* 0x00000018655b7824 */ /* 0x000fe200078e02ff */
[----:B------:R-:W-:Y:S01]  /*5110*/  F2FP.BF16.F32.PACK_AB R14, R115, R48 ;  /* 0x00000030730e723e */ /* 0x000fe200000010ff */
[----:B------:R-:W-:Y:S01]  /*5120*/  IMAD.SHL.U32 R59, R101, 0x8, RZ ;  /* 0x00000008653b7824 */ /* 0x000fe200078e00ff */
[----:B------:R-:W-:Y:S01]  /*5130*/  F2FP.BF16.F32.PACK_AB R15, R111, R46 ;  /* 0x0000002e6f0f723e */ /* 0x000fe200000010ff */
[C---:B------:R-:W-:Y:S01]  /*5140*/  IMAD R95, R101.reuse, 0x1a, RZ ;  /* 0x0000001a655f7824 */ /* 0x040fe200078e02ff */
[----:B------:R-:W-:Y:S01]  /*5150*/  F2FP.BF16.F32.PACK_AB R16, R74, R23 ;  /* 0x000000174a10723e */ /* 0x000fe200000010ff */
[----:B------:R-:W-:Y:S01]  /*5160*/  IMAD R73, R101, 0xf, RZ ;  /* 0x0000000f65497824 */ /* 0x000fe200078e02ff */
[----:B------:R-:W-:Y:S01]  /*5170*/  F2FP.BF16.F32.PACK_AB R19, R19, R44 ;  /* 0x0000002c1313723e */ /* 0x000fe200000010ff */
[----:B------:R-:W-:Y:S01]  /*5180*/  IMAD R119, R101, 0x24, RZ ;  /* 0x0000002465777824 */ /* 0x000fe200078e02ff */
[----:B------:R-:W-:Y:S01]  /*5190*/  FSETP.NEU.AND P4, PT, R69, RZ, PT ;  /* 0x000000ff4500720b */ /* 0x000fe20003f8d000 */
[----:B------:R-:W-:Y:S01]  /*51a0*/  IMAD R123, R101, 0x26, RZ ;  /* 0x00000026657b7824 */ /* 0x000fe200078e02ff */
[----:B------:R-:W-:Y:S01]  /*51b0*/  F2FP.BF16.F32.PACK_AB R69, R71, R64 ;  /* 0x000000404745723e */ /* 0x000fe200000010ff */
[C---:B------:R-:W-:Y:S01]  /*51c0*/  IMAD R115, R101.reuse, 0x22, RZ ;  /* 0x0000002265737824 */ /* 0x040fe200078e02ff */
[----:B------:R-:W-:Y:S01]  /*51d0*/  F2FP.BF16.F32.PACK_AB R68, R66, R21 ;  /* 0x000000154244723e */ /* 0x000fe200000010ff */
[----:B------:R-:W-:Y:S01]  /*51e0*/  IMAD R81, R101, 0x13, RZ ;  /* 0x0000001365517824 */ /* 0x000fe200078e02ff */
[----:B------:R-:W0:Y:S01]  /*51f0*/  LDS.128 R4, [R104] ;  /* 0x0000000068047984 */ /* 0x000e220000000c00 */
[----:B------:R-:W-:Y:S01]  /*5200*/  F2FP.BF16.F32.PACK_AB R70, R37, R22 ;  /* 0x000000162546723e */ /* 0x000fe200000010ff */
[----:B------:R-:W-:Y:S01]  /*5210*/  IMAD R37, R0, UR5, RZ ;  /* 0x0000000500257c24 */ /* 0x000fe2000f8e02ff */
[----:B------:R-:W-:Y:S01]  /*5220*/  F2FP.BF16.F32.PACK_AB R71, R39, R20 ;  /* 0x000000142747723e */ /* 0x000fe200000010ff */
[----:B------:R-:W-:Y:S01]  /*5230*/  BAR.SYNC.DEFER_BLOCKING 0x0 ;  /* 0x0000000000007b1d */ /* 0x000fe20000010000 */
[----:B------:R-:W-:Y:S01]  /*5240*/  FSETP.NEU.AND P2, PT, R65, RZ, PT ;  /* 0x000000ff4100720b */ /* 0x000fe20003f4d000 */
[----:B------:R-:W-:Y:S01]  /*5250*/  UIMAD.WIDE UR4, UR4, 0x2, URZ ;  /* 0x00000002040478a5 */ /* 0x000fe2000f8e023f */
[----:B------:R-:W-:Y:S01]  /*5260*/  F2FP.BF16.F32.PACK_AB R64, R62, R55 ;  /* 0x000000373e40723e */ /* 0x000fe200000010ff */
[----:B------:R-:W-:Y:S01]  /*5270*/  IMAD R55, R101, 0x6, RZ ;  /* 0x0000000665377824 */ /* 0x000fe200078e02ff */
[----:B------:R-:W-:Y:S01]  /*5280*/  F2FP.BF16.F32.PACK_AB R65, R75, R60 ;  /* 0x0000003c4b41723e */ /* 0x000fe200000010ff */
[----:B------:R-:W-:Y:S01]  /*5290*/  IMAD R131, R101, 0x2a, RZ ;  /* 0x0000002a65837824 */ /* 0x000fe200078e02ff */
[----:B------:R-:W-:Y:S01]  /*52a0*/  F2FP.BF16.F32.PACK_AB R66, R41, R42 ;  /* 0x0000002a2942723e */ /* 0x000fe200000010ff */
[----:B------:R-:W-:Y:S01]  /*52b0*/  IMAD R77, R101, 0x11, RZ ;  /* 0x00000011654d7824 */ /* 0x000fe200078e02ff */
[----:B------:R-:W-:Y:S01]  /*52c0*/  F2FP.BF16.F32.PACK_AB R67, R43, R40 ;  /* 0x000000282b43723e */ /* 0x000fe200000010ff */
[----:B------:R-:W-:Y:S01]  /*52d0*/  IMAD R135, R101, 0x2c, RZ ;  /* 0x0000002c65877824 */ /* 0x000fe200078e02ff */
[----:B------:R-:W-:Y:S01]  /*52e0*/  FSETP.NEU.AND P0, PT, R61, RZ, PT ;  /* 0x000000ff3d00720b */ /* 0x000fe20003f0d000 */
[C---:B------:R-:W-:Y:S01]  /*52f0*/  IMAD R127, R101.reuse, 0x28, RZ ;  /* 0x00000028657f7824 */ /* 0x040fe200078e02ff */
[----:B------:R-:W-:Y:S01]  /*5300*/  F2FP.BF16.F32.PACK_AB R60, R58, R53 ;  /* 0x000000353a3c723e */ /* 0x000fe200000010ff */
[----:B------:R-:W-:Y:S01]  /*5310*/  IMAD R53, R101, 0x5, RZ ;  /* 0x0000000565357824 */ /* 0x000fe200078e02ff */
[----:B------:R-:W-:Y:S01]  /*5320*/  F2FP.BF16.F32.PACK_AB R61, R79, R56 ;  /* 0x000000384f3d723e */ /* 0x000fe200000010ff */
[----:B------:R-:W-:Y:S01]  /*5330*/  IMAD R79, R101, 0x12, RZ ;  /* 0x00000012654f7824 */ /* 0x000fe200078e02ff */
[----:B------:R-:W-:Y:S01]  /*5340*/  F2FP.BF16.F32.PACK_AB R62, R45, R38 ;  /* 0x000000262d3e723e */ /* 0x000fe200000010ff */
[----:B------:R-:W-:Y:S01]  /*5350*/  IMAD R143, R101, 0x30, RZ ;  /* 0x00000030658f7824 */ /* 0x000fe200078e02ff */
[----:B------:R-:W-:Y:S01]  /*5360*/  F2FP.BF16.F32.PACK_AB R63, R47, R32 ;  /* 0x000000202f3f723e */ /* 0x000fe200000010ff */
[----:B------:R-:W1:Y:S01]  /*5370*/  LDC.64 R44, c[0x0][0x228] ;  /* 0x00008a00ff2c7b82 */ /* 0x000e620000000a00 */
[----:B------:R-:W-:Y:S01]  /*5380*/  F2FP.BF16.F32.PACK_AB R40, R54, R27 ;  /* 0x0000001b3628723e */ /* 0x000fe200000010ff */
[----:B------:R-:W-:Y:S01]  /*5390*/  IMAD R147, R101, 0x32, RZ ;  /* 0x0000003265937824 */ /* 0x000fe200078e02ff */
[----:B------:R-:W-:Y:S01]  /*53a0*/  F2FP.BF16.F32.PACK_AB R42, R49, R26 ;  /* 0x0000001a312a723e */ /* 0x000fe200000010ff */
[----:B------:R-:W-:Y:S01]  /*53b0*/  STSM.16.M88.4 [R107], R12 ;  /* 0x0000000c6b007844 */ /* 0x000fe20000000200 */
[----:B------:R-:W-:Y:S01]  /*53c0*/  F2FP.BF16.F32.PACK_AB R43, R24, R25 ;  /* 0x00000019182b723e */ /* 0x000fe200000010ff */
[----:B------:R-:W-:Y:S01]  /*53d0*/  IMAD R49, R101, 0x44, RZ ;  /* 0x0000004465317824 */ /* 0x000fe200078e02ff */
[----:B------:R-:W-:Y:S01]  /*53e0*/  F2FP.BF16.F32.PACK_AB R41, R83, R52 ;  /* 0x000000345329723e */ /* 0x000fe200000010ff */
[----:B------:R-:W-:Y:S01]  /*53f0*/  BAR.SYNC.DEFER_BLOCKING 0x0 ;  /* 0x0000000000007b1d */ /* 0x000fe20000010000 */
[----:B------:R-:W-:Y:S01]  /*5400*/  F2FP.BF16.F32.PACK_AB R85, R87, R50 ;  /* 0x000000325755723e */ /* 0x000fe200000010ff */
[C---:B------:R-:W-:Y:S01]  /*5410*/  IMAD R83, R101.reuse, 0x14, RZ ;  /* 0x0000001465537824 */ /* 0x040fe200078e02ff */
[----:B------:R-:W-:Y:S01]  /*5420*/  F2FP.BF16.F32.PACK_AB R86, R30, R31 ;  /* 0x0000001f1e56723e */ /* 0x000fe200000010ff */
[C---:B------:R-:W-:Y:S01]  /*5430*/  IMAD R139, R101.reuse, 0x2e, RZ ;  /* 0x0000002e658b7824 */ /* 0x040fe200078e02ff */
[----:B------:R-:W-:Y:S01]  /*5440*/  F2FP.BF16.F32.PACK_AB R87, R28, R29 ;  /* 0x0000001d1c57723e */ /* 0x000fe200000010ff */
[----:B------:R-:W-:Y:S01]  /*5450*/  IMAD R93, R101, 0x19, RZ ;  /* 0x00000019655d7824 */ /* 0x000fe200078e02ff */
[----:B------:R-:W-:Y:S01]  /*5460*/  SHF.L.U32 R39, R37, 0x1, RZ ;  /* 0x0000000125277819 */ /* 0x000fe200000006ff */
[C---:B------:R-:W-:Y:S01]  /*5470*/  IMAD R151, R101.reuse, 0x36, RZ ;  /* 0x0000003665977824 */ /* 0x040fe200078e02ff */
[----:B------:R-:W-:Y:S01]  /*5480*/  FSETP.NEU.AND P3, PT, R94, RZ, PT ;  /* 0x000000ff5e00720b */ /* 0x000fe20003f6d000 */
[----:B------:R-:W-:Y:S01]  /*5490*/  IMAD R89, R101, 0x17, RZ ;  /* 0x0000001765597824 */ /* 0x000fe200078e02ff */
[----:B------:R-:W-:Y:S01]  /*54a0*/  F2FP.BF16.F32.PACK_AB R84, R51, R84 ;  /* 0x000000543354723e */ /* 0x000fe200000010ff */
[----:B------:R-:W-:Y:S01]  /*54b0*/  IMAD R51, R101, 0x46, RZ ;  /* 0x0000004665337824 */ /* 0x000fe200078e02ff */
[----:B------:R-:W-:Y:S01]  /*54c0*/  FSEL R38, R35, -INF , P3 ;  /* 0xff80000023267808 */ /* 0x000fe20001800000 */
[C---:B------:R-:W-:Y:S01]  /*54d0*/  IMAD R155, R101.reuse, 0x38, RZ ;  /* 0x00000038659b7824 */ /* 0x040fe200078e02ff */
[C---:B------:R-:W-:Y:S01]  /*54e0*/  SHF.L.U32 R75, R101.reuse, 0x4, RZ ;  /* 0x00000004654b7819 */ /* 0x040fe200000006ff */
[----:B------:R-:W-:Y:S01]  /*54f0*/  IMAD R149, R101, 0x34, RZ ;  /* 0x0000003465957824 */ /* 0x000fe200078e02ff */
[----:B-1----:R-:W-:Y:S01]  /*5500*/  IADD3 R32, P1, P5, R39, UR6, R44 ;  /* 0x0000000627207c10 */ /* 0x002fe2000fd3e02c */
[C---:B------:R-:W-:Y:S01]  /*5510*/  IMAD R47, R101.reuse, 0x3c, RZ ;  /* 0x0000003c652f7824 */ /* 0x040fe200078e02ff */
[----:B------:R-:W-:Y:S01]  /*5520*/  FSEL R39, R36, -INF , P4 ;  /* 0xff80000024277808 */ /* 0x000fe20002000000 */
[----:B------:R-:W-:Y:S01]  /*5530*/  FFMA R36, R38, 0.69314718246459960938, R97 ;  /* 0x3f31721826247823 */ /* 0x000fe20000000061 */
[C---:B------:R-:W-:Y:S01]  /*5540*/  LEA R44, P6, R101.reuse, R32, 0x2 ;  /* 0x00000020652c7211 */ /* 0x040fe200078c10ff */
[C---:B------:R-:W-:Y:S01]  /*5550*/  IMAD R97, R101.reuse, 0x1b, RZ ;  /* 0x0000001b65617824 */ /* 0x040fe200078e02ff */
[----:B------:R-:W-:Y:S01]  /*5560*/  ULDC UR4, c[0x0][0x27c] ;  /* 0x00009f0000047ab9 */ /* 0x000fe20000000800 */
[----:B------:R-:W1:Y:S01]  /*5570*/  LDS.128 R8, [R104] ;  /* 0x0000000068087984 */ /* 0x000e620000000c00 */
[C---:B------:R-:W-:Y:S01]  /*5580*/  IMAD R105, R101.reuse, 0x3e, RZ ;  /* 0x0000003e65697824 */ /* 0x040fe200078e02ff */
[----:B------:R-:W-:Y:S01]  /*5590*/  UIMAD UR4, UR7, UR4, URZ ;  /* 0x00000004070472a4 */ /* 0x000fe2000f8e023f */
[C---:B------:R-:W-:Y:S01]  /*55a0*/  IMAD R159, R101.reuse, 0x3a, RZ ;  /* 0x0000003a659f7824 */ /* 0x040fe200078e02ff */
[----:B------:R-:W-:Y:S01]  /*55b0*/  BAR.SYNC.DEFER_BLOCKING 0x0 ;  /* 0x0000000000007b1d */ /* 0x000fe20000010000 */
[C---:B------:R-:W-:Y:S01]  /*55c0*/  IMAD R109, R101.reuse, 0x1f, RZ ;  /* 0x0000001f656d7824 */ /* 0x040fe200078e02ff */
[----:B------:R-:W-:Y:S01]  /*55d0*/  USHF.L.U32 UR6, UR4, 0x2, URZ ;  /* 0x0000000204067899 */ /* 0x000fe2000800063f */
[----:B------:R-:W-:-:S02]  /*55e0*/  IMAD R153, R101, 0x48, RZ ;  /* 0x0000004865997824 */ /* 0x000fc400078e02ff */
[C---:B------:R-:W-:Y:S02]  /*55f0*/  IMAD R103, R101.reuse, 0x1d, RZ ;  /* 0x0000001d65677824 */ /* 0x040fe400078e02ff */
[C---:B------:R-:W-:Y:S02]  /*5600*/  IMAD R157, R101.reuse, 0x4a, RZ ;  /* 0x0000004a659d7824 */ /* 0x040fe400078e02ff */
[C---:B------:R-:W-:Y:S02]  /*5610*/  IMAD R113, R101.reuse, 0x21, RZ ;  /* 0x0000002165717824 */ /* 0x040fe400078e02ff */
[C---:B------:R-:W-:Y:S02]  /*5620*/  IMAD R163, R101.reuse, 0x4e, RZ ;  /* 0x0000004e65a37824 */ /* 0x040fe400078e02ff */
[C---:B------:R-:W-:Y:S02]  /*5630*/  IMAD R121, R101.reuse, 0x25, RZ ;  /* 0x0000002565797824 */ /* 0x040fe400078e02ff */
[----:B------:R-:W-:-:S02]  /*5640*/  IMAD R165, R101, 0x50, RZ ;  /* 0x0000005065a57824 */ /* 0x000fc400078e02ff */
[C---:B------:R-:W-:Y:S02]  /*5650*/  IMAD R169, R101.reuse, 0x54, RZ ;  /* 0x0000005465a97824 */ /* 0x040fe400078e02ff */
[C---:B------:R-:W-:Y:S02]  /*5660*/  IMAD.SHL.U32 R111, R101.reuse, 0x20, RZ ;  /* 0x00000020656f7824 */ /* 0x040fe400078e00ff */
[C---:B------:R-:W-:Y:S02]  /*5670*/  IMAD R171, R101.reuse, 0x56, RZ ;  /* 0x0000005665ab7824 */ /* 0x040fe400078e02ff */
[C---:B------:R-:W-:Y:S01]  /*5680*/  IMAD R161, R101.reuse, 0x4c, RZ ;  /* 0x0000004c65a17824 */ /* 0x040fe200078e02ff */
[----:B------:R-:W-:Y:S01]  /*5690*/  STSM.16.M88.4 [R107], R16 ;  /* 0x000000106b007844 */ /* 0x000fe20000000200 */
[C---:B------:R-:W-:Y:S02]  /*56a0*/  IMAD R125, R101.reuse, 0x27, RZ ;  /* 0x00000027657d7824 */ /* 0x040fe400078e02ff */
[C---:B------:R-:W-:Y:S01]  /*56b0*/  IMAD R175, R101.reuse, 0x5a, RZ ;  /* 0x0000005a65af7824 */ /* 0x040fe200078e02ff */
[----:B------:R-:W-:Y:S01]  /*56c0*/  BAR.SYNC.DEFER_BLOCKING 0x0 ;  /* 0x0000000000007b1d */ /* 0x000fe20000010000 */
        /* <DEDUP_REMOVED lines=8> */
[C---:B------:R-:W-:Y:S02]  /*5750*/  IMAD R129, R101.reuse, 0x29, RZ ;  /* 0x0000002965817824 */ /* 0x040fe400078e02ff */
[C---:B------:R-:W-:Y:S02]  /*5760*/  IMAD R145, R101.reuse, 0x31, RZ ;  /* 0x0000003165917824 */ /* 0x040fe400078e02ff */
[C---:B------:R-:W-:Y:S02]  /*5770*/  IMAD R179, R101.reuse, 0x5e, RZ ;  /* 0x0000005e65b37824 */ /* 0x040fe400078e02ff */
[C---:B------:R-:W-:Y:S01]  /*5780*/  IMAD R187, R101.reuse, 0x66, RZ ;  /* 0x0000006665bb7824 */ /* 0x040fe200078e02ff */
[----:B------:R-:W-:Y:S01]  /*5790*/  LDS.128 R20, [R104] ;  /* 0x0000000068147984 */ /* 0x000fe20000000c00 */
[----:B------:R-:W-:-:S02]  /*57a0*/  IMAD R185, R101, 0x64, RZ ;  /* 0x0000006465b97824 */ /* 0x000fc400078e02ff */
[C---:B------:R-:W-:Y:S01]  /*57b0*/  IMAD R189, R101.reuse, 0x68, RZ ;  /* 0x0000006865bd7824 */ /* 0x040fe200078e02ff */
[----:B------:R-:W-:Y:S01]  /*57c0*/  BAR.SYNC.DEFER_BLOCKING 0x0 ;  /* 0x0000000000007b1d */ /* 0x000fe20000010000 */
[C---:B------:R-:W-:Y:S02]  /*57d0*/  IMAD R141, R101.reuse, 0x2f, RZ ;  /* 0x0000002f658d7824 */ /* 0x040fe400078e02ff */
[C---:B------:R-:W-:Y:S02]  /*57e0*/  IMAD R191, R101.reuse, 0x6a, RZ ;  /* 0x0000006a65bf7824 */ /* 0x040fe400078e02ff */
[C---:B------:R-:W-:Y:S02]  /*57f0*/  IMAD R193, R101.reuse, 0x6c, RZ ;  /* 0x0000006c65c17824 */ /* 0x040fe400078e02ff */
[C---:B------:R-:W-:Y:S01]  /*5800*/  IMAD R195, R101.reuse, 0x6e, RZ ;  /* 0x0000006e65c37824 */ /* 0x040fe200078e02ff */
[----:B------:R2:W-:Y:S01]  /*5810*/  STSM.16.M88.4 [R107], R68 ;  /* 0x000000446b007844 */ /* 0x0005e20000000200 */
[----:B------:R-:W-:Y:S01]  /*5820*/  BAR.SYNC.DEFER_BLOCKING 0x0 ;  /* 0x0000000000007b1d */ /* 0x000fe20000010000 */
[----:B--2---:R-:W-:-:S02]  /*5830*/  IMAD R71, R101, 0xe, RZ ;  /* 0x0000000e65477824 */ /* 0x004fc400078e02ff */
[----:B------:R-:W-:-:S03]  /*5840*/  IMAD R69, R101, 0xd, RZ ;  /* 0x0000000d65457824 */ /* 0x000fc600078e02ff */
[----:B------:R-:W2:Y:S02]  /*5850*/  LDS.128 R16, [R104] ;  /* 0x0000000068107984 */ /* 0x000ea40000000c00 */
[----:B------:R-:W-:Y:S06]  /*5860*/  BAR.SYNC.DEFER_BLOCKING 0x0 ;  /* 0x0000000000007b1d */ /* 0x000fec0000010000 */
[----:B------:R3:W-:Y:S02]  /*5870*/  STSM.16.M88.4 [R107], R64 ;  /* 0x000000406b007844 */ /* 0x0007e40000000200 */
[----:B------:R-:W-:Y:S01]  /*5880*/  BAR.SYNC.DEFER_BLOCKING 0x0 ;  /* 0x0000000000007b1d */ /* 0x000fe20000010000 */
[----:B---3--:R-:W-:-:S02]  /*5890*/  IMAD R67, R101, 0xc, RZ ;  /* 0x0000000c65437824 */ /* 0x008fc400078e02ff */
[----:B------:R-:W-:-:S03]  /*58a0*/  IMAD R65, R101, 0xb, RZ ;  /* 0x0000000b65417824 */ /* 0x000fc600078e02ff */
[----:B------:R-:W3:Y:S02]  /*58b0*/  LDS.128 R12, [R104] ;  /* 0x00000000680c7984 */ /* 0x000ee40000000c00 */
[----:B------:R-:W-:Y:S06]  /*58c0*/  BAR.SYNC.DEFER_BLOCKING 0x0 ;  /* 0x0000000000007b1d */ /* 0x000fec0000010000 */
[----:B------:R4:W-:Y:S02]  /*58d0*/  STSM.16.M88.4 [R107], R60 ;  /* 0x0000003c6b007844 */ /* 0x0009e40000000200 */
[----:B------:R-:W-:Y:S01]  /*58e0*/  BAR.SYNC.DEFER_BLOCKING 0x0 ;  /* 0x0000000000007b1d */ /* 0x000fe20000010000 */
[----:B----4-:R-:W-:-:S02]  /*58f0*/  IMAD R63, R101, 0xa, RZ ;  /* 0x0000000a653f7824 */ /* 0x010fc400078e02ff */
[----:B------:R-:W-:-:S03]  /*5900*/  IMAD R61, R101, 0x9, RZ ;  /* 0x00000009653d7824 */ /* 0x000fc600078e02ff */
[----:B------:R-:W4:Y:S02]  /*5910*/  LDS.128 R24, [R104] ;  /* 0x0000000068187984 */ /* 0x000f240000000c00 */
[----:B------:R-:W-:Y:S06]  /*5920*/  BAR.SYNC.DEFER_BLOCKING 0x0 ;  /* 0x0000000000007b1d */ /* 0x000fec0000010000 */
[----:B------:R5:W-:Y:S02]  /*5930*/  STSM.16.M88.4 [R107], R40 ;  /* 0x000000286b007844 */ /* 0x000be40000000200 */
[----:B------:R-:W-:Y:S01]  /*5940*/  BAR.SYNC.DEFER_BLOCKING 0x0 ;  /* 0x0000000000007b1d */ /* 0x000fe20000010000 */
[----:B-----5:R-:W-:Y:S01]  /*5950*/  IMAD.HI R42, R37, 0x2, RZ ;  /* 0x00000002252a7827 */ /* 0x020fe200078e02ff */
[----:B------:R-:W-:-:S02]  /*5960*/  FSEL R37, R34, -INF , P2 ;  /* 0xff80000022257808 */ /* 0x000fc40001000000 */
[----:B------:R-:W-:Y:S01]  /*5970*/  FSEL R40, R33, -INF , P0 ;  /* 0xff80000021287808 */ /* 0x000fe20000000000 */
[----:B------:R-:W-:Y:S01]  /*5980*/  IMAD R41, R101, 0x3, RZ ;  /* 0x0000000365297824 */ /* 0x000fe200078e02ff */
[----:B------:R-:W-:Y:S01]  /*5990*/  IADD3.X R33, R42, UR5, R45, P1, P5 ;  /* 0x000000052a217c10 */ /* 0x000fe20008fea42d */
[----:B------:R-:W-:Y:S01]  /*59a0*/  FFMA R35, R37, 0.69314718246459960938, R98 ;  /* 0x3f31721825237823 */ /* 0x000fe20000000062 */
[----:B------:R-:W-:Y:S01]  /*59b0*/  FFMA R37, R39, 0.69314718246459960938, R96 ;  /* 0x3f31721827257823 */ /* 0x000fe20000000060 */
[----:B------:R-:W-:Y:S01]  /*59c0*/  IMAD R45, R101, 0x42, RZ ;  /* 0x00000042652d7824 */ /* 0x000fe200078e02ff */
[-C--:B------:R-:W-:Y:S01]  /*59d0*/  IADD3 R48, P5, R55, R32.reuse, RZ ;  /* 0x0000002037307210 */ /* 0x080fe20007fbe0ff */
[C---:B------:R-:W-:Y:S01]  /*59e0*/  IMAD.SHL.U32 R39, R101.reuse, 0x2, RZ ;  /* 0x0000000265277824 */ /* 0x040fe200078e00ff */
[C---:B------:R-:W-:Y:S01]  /*59f0*/  SHF.L.U32 R43, R101.reuse, 0x2, RZ ;  /* 0x00000002652b7819 */ /* 0x040fe200000006ff */
[----:B------:R-:W5:Y:S01]  /*5a00*/  LDS.128 R28, [R104] ;  /* 0x00000000681c7984 */ /* 0x000f620000000c00 */
[----:B------:R-:W-:Y:S01]  /*5a10*/  BAR.SYNC.DEFER_BLOCKING 0x0 ;  /* 0x0000000000007b1d */ /* 0x000fe20000010000 */
[-C--:B------:R-:W-:Y:S01]  /*5a20*/  LEA R50, P1, R101, R32.reuse, 0x3 ;  /* 0x0000002065327211 */ /* 0x080fe200078218ff */
[----:B------:R-:W-:Y:S01]  /*5a30*/  FFMA R34, R40, 0.69314718246459960938, R99 ;  /* 0x3f31721828227823 */ /* 0x000fe20000000063 */
[-C--:B------:R-:W-:Y:S01]  /*5a40*/  IADD3 R40, P3, R49, R32.reuse, RZ ;  /* 0x0000002031287210 */ /* 0x080fe20007f7e0ff */
[----:B------:R-:W-:Y:S01]  /*5a50*/  IMAD R99, R101, 0x1c, RZ ;  /* 0x0000001c65637824 */ /* 0x000fe200078e02ff */
[----:B------:R-:W-:Y:S01]  /*5a60*/  IADD3 R42, P2, R51, R32, RZ ;  /* 0x00000020332a7210 */ /* 0x000fe20007f5e0ff */
[----:B------:R-:W-:Y:S01]  /*5a70*/  UIMAD.WIDE UR4, UR4, 0x4, URZ ;  /* 0x00000004040478a5 */ /* 0x000fe2000f8e023f */
[----:B------:R-:W-:-:S02]  /*5a80*/  LEA.HI.X.SX32 R49, R41, R33, 0x1, P5 ;  /* 0x0000002129317211 */ /* 0x000fc400028f0eff */
[-C--:B------:R-:W-:Y:S02]  /*5a90*/  IADD3 R38, P4, R45, R32.reuse, RZ ;  /* 0x000000202d267210 */ /* 0x080fe40007f9e0ff */
[-C--:B------:R-:W-:Y:S02]  /*5aa0*/  IADD3 R54, P5, R67, R32.reuse, RZ ;  /* 0x0000002043367210 */ /* 0x080fe40007fbe0ff */
[-C--:B------:R-:W-:Y:S02]  /*5ab0*/  LEA.HI.X.SX32 R51, R43, R33.reuse, 0x1, P1 ;  /* 0x000000212b337211 */ /* 0x080fe400008f0eff */
[----:B------:R-:W-:Y:S02]  /*5ac0*/  LEA.HI.X.SX32 R45, R39, R33, 0x1, P6 ;  /* 0x00000021272d7211 */ /* 0x000fe400030f0eff */
[-C--:B------:R-:W-:Y:S02]  /*5ad0*/  IADD3 R56, P1, R71, R32.reuse, RZ ;  /* 0x0000002047387210 */ /* 0x080fe40007f3e0ff */
[----:B------:R-:W-:-:S02]  /*5ae0*/  IADD3 R52, P6, R63, R32, RZ ;  /* 0x000000203f347210 */ /* 0x000fc40007fde0ff */
[-C--:B------:R-:W-:Y:S02]  /*5af0*/  LEA.HI.X.SX32 R55, R55, R33.reuse, 0x1, P5 ;  /* 0x0000002137377211 */ /* 0x080fe400028f0eff */
[-C--:B------:R-:W-:Y:S01]  /*5b00*/  IADD3 R60, P5, R79, R32.reuse, RZ ;  /* 0x000000204f3c7210 */ /* 0x080fe20007fbe0ff */
[----:B------:R0:W-:Y:S01]  /*5b10*/  STSM.16.M88.4 [R107], R84 ;  /* 0x000000546b007844 */ /* 0x0001e20000000200 */
[-C--:B------:R-:W-:Y:S02]  /*5b20*/  LEA.HI.X.SX32 R57, R57, R33.reuse, 0x1, P1 ;  /* 0x0000002139397211 */ /* 0x080fe400008f0eff */
[----:B------:R-:W-:Y:S01]  /*5b30*/  LEA.HI.X.SX32 R53, R53, R33, 0x1, P6 ;  /* 0x0000002135357211 */ /* 0x000fe200030f0eff */
[----:B------:R-:W-:Y:S01]  /*5b40*/  BAR.SYNC.DEFER_BLOCKING 0x0 ;  /* 0x0000000000007b1d */ /* 0x000fe20000010000 */
[-C--:B------:R-:W-:Y:S02]  /*5b50*/  IADD3 R62, P1, R83, R32.reuse, RZ ;  /* 0x00000020533e7210 */ /* 0x080fe40007f3e0ff */
[----:B------:R-:W-:-:S02]  /*5b60*/  LEA R58, P6, R101, R32, 0x4 ;  /* 0x00000020653a7211 */ /* 0x000fc400078c20ff */
[-C--:B------:R-:W-:Y:S02]  /*5b70*/  LEA.HI.X.SX32 R61, R61, R33.reuse, 0x1, P5 ;  /* 0x000000213d3d7211 */ /* 0x080fe400028f0eff */
[-C--:B------:R-:W-:Y:S02]  /*5b80*/  IADD3 R66, P5, R91, R32.reuse, RZ ;  /* 0x000000205b427210 */ /* 0x080fe40007fbe0ff */
[-C--:B------:R-:W-:Y:S02]  /*5b90*/  LEA.HI.X.SX32 R63, R63, R33.reuse, 0x1, P1 ;  /* 0x000000213f3f7211 */ /* 0x080fe400008f0eff */
[-C--:B------:R-:W-:Y:S01]  /*5ba0*/  LEA.HI.X.SX32 R59, R59, R33.reuse, 0x1, P6 ;  /* 0x000000213b3b7211 */ /* 0x080fe200030f0eff */
[----:B0-----:R-:W-:Y:S01]  /*5bb0*/  IMAD R87, R101, 0x16, RZ ;  /* 0x0000001665577824 */ /* 0x001fe200078e02ff */
[-C--:B------:R-:W-:Y:S01]  /*5bc0*/  IADD3 R68, P1, R95, R32.reuse, RZ ;  /* 0x000000205f447210 */ /* 0x080fe20007f3e0ff */
[----:B------:R-:W-:Y:S01]  /*5bd0*/  IMAD R107, R101, 0x1e, RZ ;  /* 0x0000001e656b7824 */ /* 0x000fe200078e02ff */
[----:B------:R-:W-:Y:S01]  /*5be0*/  LEA.HI.X.SX32 R67, R67, R33, 0x1, P5 ;  /* 0x0000002143437211 */ /* 0x000fe200028f0eff */
[----:B------:R-:W-:Y:S01]  /*5bf0*/  IMAD R85, R101, 0x15, RZ ;  /* 0x0000001565557824 */ /* 0x000fe200078e02ff */
[----:B------:R-:W-:-:S02]  /*5c00*/  IADD3 R64, P6, R87, R32, RZ ;  /* 0x0000002057407210 */ /* 0x000fc40007fde0ff */
[-C--:B------:R-:W-:Y:S02]  /*5c10*/  IADD3 R72, P5, R107, R32.reuse, RZ ;  /* 0x000000206b487210 */ /* 0x080fe40007fbe0ff */
[-C--:B------:R-:W-:Y:S02]  /*5c20*/  LEA.HI.X.SX32 R69, R69, R33.reuse, 0x1, P1 ;  /* 0x0000002145457211 */ /* 0x080fe400008f0eff */
[-C--:B------:R-:W-:Y:S01]  /*5c30*/  LEA.HI.X.SX32 R65, R65, R33.reuse, 0x1, P6 ;  /* 0x0000002141417211 */ /* 0x080fe200030f0eff */
[----:B------:R0:W-:Y:S01]  /*5c40*/  STG.E.U16 desc[UR28][R32.64], R4 ;  /* 0x0000000420007986 */ /* 0x0001e2000c10151c */
[-C--:B------:R-:W-:Y:S02]  /*5c50*/  LEA R74, P1, R101, R32.reuse, 0x5 ;  /* 0x00000020654a7211 */ /* 0x080fe400078228ff */
[----:B------:R-:W-:Y:S02]  /*5c60*/  IADD3 R70, P6, R99, R32, RZ ;  /* 0x0000002063467210 */ /* 0x000fe40007fde0ff */
[----:B------:R-:W-:-:S02]  /*5c70*/  LEA.HI.X.SX32 R73, R73, R33, 0x1, P5 ;  /* 0x0000002149497211 */ /* 0x000fc400028f0eff */
[-C--:B------:R-:W-:Y:S02]  /*5c80*/  IADD3 R78, P5, R119, R32.reuse, RZ ;  /* 0x00000020774e7210 */ /* 0x080fe40007fbe0ff */
[-C--:B------:R-:W-:Y:S02]  /*5c90*/  LEA.HI.X.SX32 R75, R75, R33.reuse, 0x1, P1 ;  /* 0x000000214b4b7211 */ /* 0x080fe400008f0eff */
[-C--:B------:R-:W-:Y:S02]  /*5ca0*/  LEA.HI.X.SX32 R71, R71, R33.reuse, 0x1, P6 ;  /* 0x0000002147477211 */ /* 0x080fe400030f0eff */
[-C--:B------:R-:W-:Y:S02]  /*5cb0*/  IADD3 R80, P1, R123, R32.reuse, RZ ;  /* 0x000000207b507210 */ /* 0x080fe40007f3e0ff */
        /* <DEDUP_REMOVED lines=26> */
[-C--:B------:R-:W-:Y:S01]  /*5e60*/  IADD3 R112, P5, R153, R32.reuse, RZ ;  /* 0x0000002099707210 */ /* 0x080fe20007fbe0ff */
[----:B------:R-:W-:Y:S01]  /*5e70*/  IMAD R153, R101, 0x70, RZ ;  /* 0x0000007065997824 */ /* 0x000fe200078e02ff */
[-C--:B------:R-:W-:Y:S02]  /*5e80*/  LEA.HI.X.SX32 R109, R109, R33.reuse, 0x1, P1 ;  /* 0x000000216d6d7211 */ /* 0x080fe400008f0eff */
[----:B------:R-:W-:Y:S02]  /*5e90*/  LEA.HI.X.SX32 R103, R103, R33, 0x1, P6 ;  /* 0x0000002167677211 */ /* 0x000fe400030f0eff */
[-C--:B------:R-:W-:Y:S01]  /*5ea0*/  IADD3 R114, P1, R157, R32.reuse, RZ ;  /* 0x000000209d727210 */ /* 0x080fe20007f3e0ff */
[----:B------:R-:W-:Y:S01]  /*5eb0*/  IMAD R157, R101, 0x74, RZ ;  /* 0x00000074659d7824 */ /* 0x000fe200078e02ff */
[-C--:B------:R-:W-:Y:S02]  /*5ec0*/  IADD3 R46, P0, R39, R32.reuse, RZ ;  /* 0x00000020272e7210 */ /* 0x080fe40007f1e0ff */
[----:B------:R-:W-:-:S02]  /*5ed0*/  LEA R110, P6, R101, R32, 0x6 ;  /* 0x00000020656e7211 */ /* 0x000fc400078c30ff */
[-C--:B------:R-:W-:Y:S02]  /*5ee0*/  LEA.HI.X.SX32 R39, R113, R33.reuse, 0x1, P4 ;  /* 0x0000002171277211 */ /* 0x080fe400020f0eff */
[-C--:B------:R-:W-:Y:S01]  /*5ef0*/  IADD3 R118, P4, R163, R32.reuse, RZ ;  /* 0x00000020a3767210 */ /* 0x080fe20007f9e0ff */
[----:B------:R-:W-:Y:S01]  /*5f00*/  IMAD R163, R101, 0x7a, RZ ;  /* 0x0000007a65a37824 */ /* 0x000fe200078e02ff */
[-C--:B------:R-:W-:Y:S02]  /*5f10*/  LEA.HI.X.SX32 R41, R115, R33.reuse, 0x1, P3 ;  /* 0x0000002173297211 */ /* 0x080fe400018f0eff */
[----:B------:R-:W-:Y:S02]  /*5f20*/  LEA.HI.X.SX32 R113, R119, R33, 0x1, P5 ;  /* 0x0000002177717211 */ /* 0x000fe400028f0eff */
[-C--:B------:R-:W-:Y:S01]  /*5f30*/  IADD3 R120, P3, R165, R32.reuse, RZ ;  /* 0x00000020a5787210 */ /* 0x080fe20007f7e0ff */
[----:B------:R-:W-:Y:S01]  /*5f40*/  IMAD R165, R101, 0x7e, RZ ;  /* 0x0000007e65a57824 */ /* 0x000fe200078e02ff */
[----:B------:R-:W-:-:S02]  /*5f50*/  IADD3 R124, P5, R169, R32, RZ ;  /* 0x00000020a97c7210 */ /* 0x000fc40007fbe0ff */
[-C--:B------:R-:W-:Y:S02]  /*5f60*/  LEA.HI.X.SX32 R115, R121, R33.reuse, 0x1, P1 ;  /* 0x0000002179737211 */ /* 0x080fe400008f0eff */
[-C--:B------:R-:W-:Y:S02]  /*5f70*/  LEA.HI.X.SX32 R111, R111, R33.reuse, 0x1, P6 ;  /* 0x000000216f6f7211 */ /* 0x080fe400030f0eff */
[-C--:B------:R-:W-:Y:S02]  /*5f80*/  IADD3 R126, P1, R171, R32.reuse, RZ ;  /* 0x00000020ab7e7210 */ /* 0x080fe40007f3e0ff */
[-C--:B------:R-:W-:Y:S01]  /*5f90*/  IADD3 R116, P6, R161, R32.reuse, RZ ;  /* 0x00000020a1747210 */ /* 0x080fe20007fde0ff */
[----:B------:R-:W-:Y:S01]  /*5fa0*/  IMAD R161, R101, 0x78, RZ ;  /* 0x0000007865a17824 */ /* 0x000fe200078e02ff */
[----:B------:R-:W-:Y:S02]  /*5fb0*/  LEA.HI.X.SX32 R119, R125, R33, 0x1, P4 ;  /* 0x000000217d777211 */ /* 0x000fe400020f0eff */
[----:B------:R-:W-:-:S02]  /*5fc0*/  IADD3 R130, P4, R175, R32, RZ ;  /* 0x00000020af827210 */ /* 0x000fc40007f9e0ff */
[-C--:B------:R-:W-:Y:S02]  /*5fd0*/  LEA.HI.X.SX32 R121, R127, R33.reuse, 0x1, P3 ;  /* 0x000000217f797211 */ /* 0x080fe400018f0eff */
[-C--:B------:R-:W-:Y:S02]  /*5fe0*/  LEA.HI.X.SX32 R125, R131, R33.reuse, 0x1, P5 ;  /* 0x00000021837d7211 */ /* 0x080fe400028f0eff */
[-C--:B------:R-:W-:Y:S02]  /*5ff0*/  LEA.HI.X.SX32 R43, R117, R33.reuse, 0x1, P2 ;  /* 0x00000021752b7211 */ /* 0x080fe400010f0eff */
[-C--:B------:R-:W-:Y:S02]  /*6000*/  IADD3 R132, P3, R177, R32.reuse, RZ ;  /* 0x00000020b1847210 */ /* 0x080fe40007f7e0ff */
[----:B------:R-:W-:Y:S02]  /*6010*/  IADD3 R136, P5, R181, R32, RZ ;  /* 0x00000020b5887210 */ /* 0x000fe40007fbe0ff */
[----:B------:R-:W-:-:S02]  /*6020*/  LEA.HI.X.SX32 R127, R133, R33, 0x1, P1 ;  /* 0x00000021857f7211 */ /* 0x000fc400008f0eff */
[-C--:B------:R-:W-:Y:S02]  /*6030*/  IADD3 R122, P2, R167, R32.reuse, RZ ;  /* 0x00000020a77a7210 */ /* 0x080fe40007f5e0ff */
[-C--:B------:R-:W-:Y:S02]  /*6040*/  LEA.HI.X.SX32 R117, R123, R33.reuse, 0x1, P6 ;  /* 0x000000217b757211 */ /* 0x080fe400030f0eff */
[-C--:B------:R-:W-:Y:S02]  /*6050*/  IADD3 R138, P1, R183, R32.reuse, RZ ;  /* 0x00000020b78a7210 */ /* 0x080fe40007f3e0ff */
[----:B------:R-:W-:Y:S02]  /*6060*/  IADD3 R128, P6, R173, R32, RZ ;  /* 0x00000020ad807210 */ /* 0x000fe40007fde0ff */
[-C--:B------:R-:W-:Y:S02]  /*6070*/  LEA.HI.X.SX32 R131, R137, R33.reuse, 0x1, P4 ;  /* 0x0000002189837211 */ /* 0x080fe400020f0eff */
[----:B------:R-:W-:-:S02]  /*6080*/  LEA.HI.X.SX32 R133, R139, R33, 0x1, P3 ;  /* 0x000000218b857211 */ /* 0x000fc400018f0eff */
[-C--:B------:R-:W-:Y:S01]  /*6090*/  LEA.HI.X.SX32 R137, R143, R33.reuse, 0x1, P5 ;  /* 0x000000218f897211 */ /* 0x080fe200028f0eff */
[----:B------:R-:W-:Y:S01]  /*60a0*/  IMAD R143, R101, 0x33, RZ ;  /* 0x00000033658f7824 */ /* 0x000fe200078e02ff */
[-C--:B------:R-:W-:Y:S02]  /*60b0*/  LEA.HI.X.SX32 R123, R129, R33.reuse, 0x1, P2 ;  /* 0x00000021817b7211 */ /* 0x080fe400010f0eff */
[-C--:B------:R-:W-:Y:S01]  /*60c0*/  LEA.HI.X.SX32 R139, R145, R33.reuse, 0x1, P1 ;  /* 0x00000021918b7211 */ /* 0x080fe200008f0eff */
[----:B------:R-:W-:Y:S01]  /*60d0*/  IMAD R145, R101, 0x72, RZ ;  /* 0x0000007265917824 */ /* 0x000fe200078e02ff */
[-C--:B------:R-:W-:Y:S02]  /*60e0*/  IADD3 R134, P2, R179, R32.reuse, RZ ;  /* 0x00000020b3867210 */ /* 0x080fe40007f5e0ff */
[----:B------:R-:W-:Y:S02]  /*60f0*/  LEA.HI.X.SX32 R129, R135, R33, 0x1, P6 ;  /* 0x0000002187817211 */ /* 0x000fe400030f0eff */
[----:B------:R-:W-:-:S02]  /*6100*/  IADD3 R142, P4, R187, R32, RZ ;  /* 0x00000020bb8e7210 */ /* 0x000fc40007f9e0ff */
[-C--:B------:R-:W-:Y:S02]  /*6110*/  IADD3 R140, P6, R185, R32.reuse, RZ ;  /* 0x00000020b98c7210 */ /* 0x080fe40007fde0ff */
[-C--:B------:R-:W-:Y:S02]  /*6120*/  IADD3 R144, P3, R189, R32.reuse, RZ ;  /* 0x00000020bd907210 */ /* 0x080fe40007f7e0ff */
[-C--:B------:R-:W-:Y:S02]  /*6130*/  LEA.HI.X.SX32 R135, R141, R33.reuse, 0x1, P2 ;  /* 0x000000218d877211 */ /* 0x080fe400010f0eff */
[-C--:B------:R-:W-:Y:S02]  /*6140*/  LEA.HI.X.SX32 R143, R143, R33.reuse, 0x1, P4 ;  /* 0x000000218f8f7211 */ /* 0x080fe400020f0eff */
[----:B------:R-:W-:Y:S01]  /*6150*/  LEA.HI.X.SX32 R141, R147, R33, 0x1, P6 ;  /* 0x00000021938d7211 */ /* 0x000fe200030f0eff */
[----:B------:R-:W-:Y:S01]  /*6160*/  IMAD R147, R101, 0x35, RZ ;  /* 0x0000003565937824 */ /* 0x000fe200078e02ff */
[----:B------:R-:W-:-:S02]  /*6170*/  IADD3 R154, P4, R145, R32, RZ ;  /* 0x00000020919a7210 */ /* 0x000fc40007f9e0ff */
[-C--:B------:R-:W-:Y:S01]  /*6180*/  LEA.HI.X.SX32 R145, R149, R33.reuse, 0x1, P3 ;  /* 0x0000002195917211 */ /* 0x080fe200018f0eff */
[----:B------:R-:W-:Y:S01]  /*6190*/  IMAD R149, R101, 0x76, RZ ;  /* 0x0000007665957824 */ /* 0x000fe200078e02ff */
[-C--:B------:R-:W-:Y:S02]  /*61a0*/  IADD3 R146, P2, R191, R32.reuse, RZ ;  /* 0x00000020bf927210 */ /* 0x080fe40007f5e0ff */
[-C--:B------:R-:W-:Y:S02]  /*61b0*/  IADD3 R148, P5, R193, R32.reuse, RZ ;  /* 0x00000020c1947210 */ /* 0x080fe40007fbe0ff */
[-C--:B------:R-:W-:Y:S01]  /*61c0*/  IADD3 R152, P6, R153, R32.reuse, RZ ;  /* 0x0000002099987210 */ /* 0x080fe20007fde0ff */
[----:B------:R-:W-:Y:S01]  /*61d0*/  IMAD R153, R101, 0x37, RZ ;  /* 0x0000003765997824 */ /* 0x000fe200078e02ff */
[-C--:B------:R-:W-:Y:S02]  /*61e0*/  IADD3 R150, P1, R195, R32.reuse, RZ ;  /* 0x00000020c3967210 */ /* 0x080fe40007f3e0ff */
[----:B------:R-:W-:Y:S01]  /*61f0*/  IADD3 R156, P3, R157, R32, RZ ;  /* 0x000000209d9c7210 */ /* 0x000fe20007f7e0ff */
[----:B------:R-:W-:Y:S01]  /*6200*/  IMAD R157, R101, 0x39, RZ ;  /* 0x00000039659d7824 */ /* 0x000fe200078e02ff */
[----:B------:R-:W-:-:S02]  /*6210*/  LEA.HI.X.SX32 R147, R147, R33, 0x1, P2 ;  /* 0x0000002193937211 */ /* 0x000fc400010f0eff */
[-C--:B------:R-:W-:Y:S02]  /*6220*/  IADD3 R158, P2, R149, R32.reuse, RZ ;  /* 0x00000020959e7210 */ /* 0x080fe40007f5e0ff */
[-C--:B------:R-:W-:Y:S02]  /*6230*/  LEA.HI.X.SX32 R149, R151, R33.reuse, 0x1, P5 ;  /* 0x0000002197957211 */ /* 0x080fe400028f0eff */
[----:B------:R-:W-:Y:S02]  /*6240*/  IADD3 R160, P5, R161, R32, RZ ;  /* 0x00000020a1a07210 */ /* 0x000fe40007fbe0ff */
[-C--:B------:R-:W-:Y:S02]  /*6250*/  LEA.HI.X.SX32 R151, R153, R33.reuse, 0x1, P1 ;  /* 0x0000002199977211 */ /* 0x080fe400008f0eff */
[-C--:B------:R-:W-:Y:S02]  /*6260*/  LEA.HI.X.SX32 R153, R155, R33.reuse, 0x1, P6 ;  /* 0x000000219b997211 */ /* 0x080fe400030f0eff */
[----:B------:R-:W-:-:S02]  /*6270*/  LEA.HI.X.SX32 R155, R157, R33, 0x1, P4 ;  /* 0x000000219d9b7211 */ /* 0x000fc400020f0eff */
[-C--:B------:R-:W-:Y:S01]  /*6280*/  IADD3 R162, P1, R163, R32.reuse, RZ ;  /* 0x00000020a3a27210 */ /* 0x080fe20007f3e0ff */
[----:B------:R-:W-:Y:S01]  /*6290*/  IMAD R163, R101, 0x3d, RZ ;  /* 0x0000003d65a37824 */ /* 0x000fe200078e02ff */
[----:B------:R-:W-:Y:S01]  /*62a0*/  IADD3 R164, P6, R165, R32, RZ ;  /* 0x00000020a5a47210 */ /* 0x000fe20007fde0ff */
[----:B------:R-:W-:Y:S01]  /*62b0*/  IMAD R165, R101, 0x3f, RZ ;  /* 0x0000003f65a57824 */ /* 0x000fe200078e02ff */
[-C--:B------:R-:W-:Y:S01]  /*62c0*/  LEA.HI.X.SX32 R157, R159, R33.reuse, 0x1, P3 ;  /* 0x000000219f9d7211 */ /* 0x080fe200018f0eff */
[----:B------:R-:W-:Y:S01]  /*62d0*/  IMAD R159, R101, 0x3b, RZ ;  /* 0x0000003b659f7824 */ /* 0x000fe200078e02ff */
[-C--:B------:R-:W-:Y:S02]  /*62e0*/  LEA.HI.X.SX32 R161, R47, R33.reuse, 0x1, P5 ;  /* 0x000000212fa17211 */ /* 0x080fe400028f0eff */
[CC--:B------:R-:W-:Y:S01]  /*62f0*/  LEA.HI.X.SX32 R47, R101.reuse, R33.reuse, 0x1, P0 ;  /* 0x00000021652f7211 */ /* 0x0c0fe200000f0eff */
[----:B------:R-:W-:Y:S01]  /*6300*/  IMAD R101, R101, 0x7c, RZ ;  /* 0x0000007c65657824 */ /* 0x000fe200078e02ff */
[----:B------:R-:W-:-:S02]  /*6310*/  LEA.HI.X.SX32 R159, R159, R33, 0x1, P2 ;  /* 0x000000219f9f7211 */ /* 0x000fc400010f0eff */
[-C--:B------:R-:W-:Y:S02]  /*6320*/  LEA.HI.X.SX32 R163, R163, R33.reuse, 0x1, P1 ;  /* 0x00000021a3a37211 */ /* 0x080fe400008f0eff */
[----:B------:R-:W-:Y:S02]  /*6330*/  IADD3 R100, P0, R101, R32, RZ ;  /* 0x0000002065647210 */ /* 0x000fe40007f1e0ff */
[-C--:B------:R-:W-:Y:S02]  /*6340*/  LEA.HI.X.SX32 R165, R165, R33.reuse, 0x1, P6 ;  /* 0x00000021a5a57211 */ /* 0x080fe400030f0eff */
[----:B------:R-:W-:Y:S02]  /*6350*/  LEA.HI.X.SX32 R101, R105, R33, 0x1, P0 ;  /* 0x0000002169657211 */ /* 0x000fe400000f0eff */
[----:B------:R-:W-:Y:S02]  /*6360*/  SHF.L.U32 R105, R2, 0x3, RZ ;  /* 0x0000000302697819 */ /* 0x000fe400000006ff */
[----:B0-----:R-:W-:-:S02]  /*6370*/  PRMT R33, R4, 0x7632, R33 ;  /* 0x0000763204217816 */ /* 0x001fc40000000021 */
[----:B------:R-:W-:Y:S02]  /*6380*/  LOP3.LUT R105, R105, 0x38, RZ, 0xc0, !PT ;  /* 0x0000003869697812 */ /* 0x000fe400078ec0ff */
[----:B------:R-:W-:Y:S01]  /*6390*/  LOP3.LUT R4, R2, 0xf0, RZ, 0xc0, !PT ;  /* 0x000000f002047812 */ /* 0x000fe200078ec0ff */
[----:B------:R0:W-:Y:S01]  /*63a0*/  STG.E.U16 desc[UR28][R46.64], R33 ;  /* 0x000000212e007986 */ /* 0x0001e2000c10151c */
[----:B------:R-:W-:Y:S01]  /*63b0*/  SHF.R.U32.HI R2, RZ, 0x1, R2 ;  /* 0x00000001ff027819 */ /* 0x000fe20000011602 */
[----:B------:R-:W-:Y:S01]  /*63c0*/  VIADD R105, R105, UR16 ;  /* 0x0000001069697c36 */ /* 0x000fe20008000000 */
[----:B-1----:R-:W-:Y:S01]  /*63d0*/  PRMT R32, R9, 0x7632, R32 ;  /* 0x0000763209207816 */ /* 0x002fe20000000020 */
[----:B------:R1:W-:Y:S01]  /*63e0*/  STG.E.U16 desc[UR28][R44.64], R5 ;  /* 0x000000052c007986 */ /* 0x0003e2000c10151c */
[----:B------:R-:W-:Y:S02]  /*63f0*/  LOP3.LUT R2, R2, 0x4, RZ, 0xc0, !PT ;  /* 0x0000000402027812 */ /* 0x000fe400078ec0ff */
[----:B------:R-:W-:-:S02]  /*6400*/  LEA R105, R4, R105, 0x2 ;  /* 0x0000006904697211 */ /* 0x000fc400078e10ff */
[----:B------:R-:W-:Y:S02]  /*6410*/  PRMT R4, R7, 0x7632, R4 ;  /* 0x0000763207047816 */ /* 0x000fe40000000004 */
[----:B0-----:R-:W-:Y:S02]  /*6420*/  PRMT R47, R6, 0x7632, R47 ;  /* 0x00007632062f7816 */ /* 0x001fe4000000002f */
[----:B--2---:R-:W-:Y:S02]  /*6430*/  PRMT R46, R16, 0x7632, R46 ;  /* 0x00007632102e7816 */ /* 0x004fe4000000002e */
[----:B-1----:R-:W-:Y:S01]  /*6440*/  PRMT R45, R5, 0x7632, R45 ;  /* 0x00007632052d7816 */ /* 0x002fe2000000002d */
[----:B------:R-:W-:Y:S01]  /*6450*/  IMAD.IADD R5, R2, 0x1, R105 ;  /* 0x0000000102057824 */ /* 0x000fe200078e0269 */
[----:B------:R-:W-:Y:S02]  /*6460*/  PRMT R2, R8, 0x7632, R2 ;  /* 0x0000763208027816 */ /* 0x000fe40000000002 */
[----:B------:R-:W-:Y:S01]  /*6470*/  PRMT R44, R23, 0x7632, R44 ;  /* 0x00007632172c7816 */ /* 0x000fe2000000002c */
[----:B------:R0:W-:Y:S04]  /*6480*/  STG.E.U16 desc[UR28][R48.64], R45 ;  /* 0x0000002d30007986 */ /* 0x0001e8000c10151c */
[----:B------:R1:W-:Y:S04]  /*6490*/  STG.E.U16 desc[UR28][R50.64], R6 ;  /* 0x0000000632007986 */ /* 0x0003e8000c10151c */
[----:B------:R-:W-:Y:S04]  /*64a0*/  STG.E.U16 desc[UR28][R52.64], R47 ;  /* 0x0000002f34007986 */ /* 0x000fe8000c10151c */
[----:B------:R2:W-:Y:S01]  /*64b0*/  STG.E.U16 desc[UR28][R54.64], R7 ;  /* 0x0000000736007986 */ /* 0x0005e2000c10151c */
[----:B0-----:R-:W-:-:S03]  /*64c0*/  PRMT R48, R17, 0x7632, R48 ;  /* 0x0000763211307816 */ /* 0x001fc60000000030 */
[----:B------:R0:W-:Y:S01]  /*64d0*/  STG.E.U16 desc[UR28][R56.64], R4 ;  /* 0x0000000438007986 */ /* 0x0001e2000c10151c */
[----:B-1----:R-:W-:Y:S02]  /*64e0*/  PRMT R6, R10, 0x7632, R6 ;  /* 0x000076320a067816 */ /* 0x002fe40000000006 */
[----:B------:R-:W-:Y:S01]  /*64f0*/  PRMT R51, R18, 0x7632, R51 ;  /* 0x0000763212337816 */ /* 0x000fe20000000033 */
[----:B------:R1:W-:Y:S04]  /*6500*/  STG.E.U16 desc[UR28][R58.64], R8 ;  /* 0x000000083a007986 */ /* 0x0003e8000c10151c */
[----:B------:R4:W-:Y:S01]  /*6510*/  STG.E.U16 desc[UR28][R60.64], R2 ;  /* 0x000000023c007986 */ /* 0x0009e2000c10151c */
[----:B--2---:R-:W-:Y:S02]  /*6520*/  PRMT R7, R11, 0x7632, R7 ;  /* 0x000076320b077816 */ /* 0x004fe40000000007 */
[----:B------:R-:W-:Y:S01]  /*6530*/  PRMT R54, R19, 0x7632, R54 ;  /* 0x0000763213367816 */ /* 0x000fe20000000036 */
[----:B------:R2:W-:Y:S01]  /*6540*/  STG.E.U16 desc[UR28][R62.64], R9 ;  /* 0x000000093e007986 */ /* 0x0005e2000c10151c */
[----:B0-----:R-:W-:-:S02]  /*6550*/  PRMT R4, R20, 0x7632, R4 ;  /* 0x0000763214047816 */ /* 0x001fc40000000004 */
[----:B---3--:R-:W-:Y:S01]  /*6560*/  PRMT R57, R14, 0x7632, R57 ;  /* 0x000076320e397816 */ /* 0x008fe20000000039 */
[----:B------:R0:W-:Y:S01]  /*6570*/  STG.E.U16 desc[UR28][R64.64], R32 ;  /* 0x0000002040007986 */ /* 0x0001e2000c10151c */
[----:B-1----:R-:W-:Y:S02]  /*6580*/  PRMT R8, R22, 0x7632, R8 ;  /* 0x0000763216087816 */ /* 0x002fe40000000008 */
[----:B------:R-:W-:Y:S01]  /*6590*/  PRMT R59, R15, 0x7632, R59 ;  /* 0x000076320f3b7816 */ /* 0x000fe2000000003b */
[----:B------:R1:W-:Y:S01]  /*65a0*/  STG.E.U16 desc[UR28][R66.64], R10 ;  /* 0x0000000a42007986 */ /* 0x0003e2000c10151c */
[----:B----4-:R-:W-:Y:S02]  /*65b0*/  PRMT R2, R21, 0x7632, R2 ;  /* 0x0000763215027816 */ /* 0x010fe40000000002 */
[----:B------:R-:W-:Y:S01]  /*65c0*/  PRMT R61, R24, 0x7632, R61 ;  /* 0x00007632183d7816 */ /* 0x000fe2000000003d */
[----:B------:R5:W-:Y:S01]  /*65d0*/  STG.E.U16 desc[UR28][R68.64], R6 ;  /* 0x0000000644007986 */ /* 0x000be2000c10151c */
[----:B--2---:R-:W-:-:S03]  /*65e0*/  PRMT R63, R25, 0x7632, R63 ;  /* 0x00007632193f7816 */ /* 0x004fc6000000003f */
[----:B------:R2:W-:Y:S01]  /*65f0*/  STG.E.U16 desc[UR28][R70.64], R11 ;  /* 0x0000000b46007986 */ /* 0x0005e2000c10151c */
[----:B0-----:R-:W-:-:S03]  /*6600*/  PRMT R65, R26, 0x7632, R65 ;  /* 0x000076321a417816 */ /* 0x001fc60000000041 */
[----:B------:R0:W-:Y:S01]  /*6610*/  STG.E.U16 desc[UR28][R72.64], R7 ;  /* 0x0000000748007986 */ /* 0x0001e2000c10151c */
[----:B-1----:R-:W-:-:S03]  /*6620*/  PRMT R67, R27, 0x7632, R67 ;  /* 0x000076321b437816 */ /* 0x002fc60000000043 */
[----:B------:R1:W-:Y:S01]  /*6630*/  STG.E.U16 desc[UR28][R74.64], R20 ;  /* 0x000000144a007986 */ /* 0x0003e2000c10151c */
[----:B-----5:R-:W-:-:S03]  /*6640*/  PRMT R69, R28, 0x7632, R69 ;  /* 0x000076321c457816 */ /* 0x020fc60000000045 */
[----:B------:R3:W-:Y:S01]  /*6650*/  STG.E.U16 desc[UR28][R76.64], R4 ;  /* 0x000000044c007986 */ /* 0x0007e2000c10151c */
[----:B--2---:R-:W-:-:S03]  /*6660*/  PRMT R71, R29, 0x7632, R71 ;  /* 0x000076321d477816 */ /* 0x004fc60000000047 */
[----:B------:R2:W-:Y:S01]  /*6670*/  STG.E.U16 desc[UR28][R78.64], R21 ;  /* 0x000000154e007986 */ /* 0x0005e2000c10151c */
[----:B0-----:R-:W-:Y:S01]  /*6680*/  PRMT R73, R30, 0x7632, R73 ;  /* 0x000076321e497816 */ /* 0x001fe20000000049 */
[----:B------:R-:W0:Y:S02]  /*6690*/  LDC.64 R6, c[0x0][0x230] ;  /* 0x00008c00ff067b82 */ /* 0x000e240000000a00 */
[----:B------:R4:W-:Y:S01]  /*66a0*/  STG.E.U16 desc[UR28][R80.64], R2 ;  /* 0x0000000250007986 */ /* 0x0009e2000c10151c */
[----:B-1----:R-:W-:-:S03]  /*66b0*/  PRMT R75, R31, 0x7632, R75 ;  /* 0x000076321f4b7816 */ /* 0x002fc6000000004b */
[----:B------:R-:W-:Y:S01]  /*66c0*/  STG.E.U16 desc[UR28][R82.64], R22 ;  /* 0x0000001652007986 */ /* 0x000fe2000c10151c */
[----:B---3--:R-:W-:Y:S02]  /*66d0*/  LOP3.LUT R4, R3, 0x1f8, RZ, 0xc0, !PT ;  /* 0x000001f803047812 */ /* 0x008fe400078ec0ff */
[C---:B------:R-:W-:Y:S01]  /*66e0*/  SHF.L.U32 R3, R0.reuse, 0x2, RZ ;  /* 0x0000000200037819 */ /* 0x040fe200000006ff */
[----:B------:R-:W-:Y:S01]  /*66f0*/  STG.E.U16 desc[UR28][R84.64], R8 ;  /* 0x0000000854007986 */ /* 0x000fe2000c10151c */
[----:B--2---:R-:W-:Y:S01]  /*6700*/  PRMT R21, R13, 0x7632, R21 ;  /* 0x000076320d157816 */ /* 0x004fe20000000015 */
[----:B------:R-:W-:Y:S02]  /*6710*/  IMAD.HI R0, R0, 0x4, RZ ;  /* 0x0000000400007827 */ /* 0x000fe400078e02ff */
[----:B------:R-:W-:Y:S01]  /*6720*/  STG.E.U16 desc[UR28][R86.64], R23 ;  /* 0x0000001756007986 */ /* 0x000fe2000c10151c */
[----:B----4-:R-:W-:-:S03]  /*6730*/  PRMT R2, R12, 0x7632, R2 ;  /* 0x000076320c027816 */ /* 0x010fc60000000002 */
[----:B------:R-:W-:Y:S04]  /*6740*/  STG.E.U16 desc[UR28][R88.64], R44 ;  /* 0x0000002c58007986 */ /* 0x000fe8000c10151c */
[----:B------:R-:W-:Y:S04]  /*6750*/  STG.E.U16 desc[UR28][R90.64], R16 ;  /* 0x000000105a007986 */ /* 0x000fe8000c10151c */
[----:B------:R-:W-:Y:S04]  /*6760*/  STG.E.U16 desc[UR28][R92.64], R46 ;  /* 0x0000002e5c007986 */ /* 0x000fe8000c10151c */
[----:B------:R-:W-:Y:S04]  /*6770*/  STG.E.U16 desc[UR28][R94.64], R17 ;  /* 0x000000115e007986 */ /* 0x000fe8000c10151c */
[----:B------:R-:W-:Y:S04]  /*6780*/  STG.E.U16 desc[UR28][R96.64], R48 ;  /* 0x0000003060007986 */ /* 0x000fe8000c10151c */
[----:B------:R-:W-:Y:S04]  /*6790*/  STG.E.U16 desc[UR28][R98.64], R18 ;  /* 0x0000001262007986 */ /* 0x000fe8000c10151c */
[----:B------:R-:W-:Y:S04]  /*67a0*/  STG.E.U16 desc[UR28][R102.64], R51 ;  /* 0x0000003366007986 */ /* 0x000fe8000c10151c */
[----:B------:R-:W-:Y:S04]  /*67b0*/  STG.E.U16 desc[UR28][R106.64], R19 ;  /* 0x000000136a007986 */ /* 0x000fe8000c10151c */
[----:B------:R-:W1:Y:S04]  /*67c0*/  LDS.128 R104, [R104] ;  /* 0x0000000068687984 */ /* 0x000e680000000c00 */
[----:B------:R-:W-:Y:S04]  /*67d0*/  STG.E.U16 desc[UR28][R108.64], R54 ;  /* 0x000000366c007986 */ /* 0x000fe8000c10151c */
[----:B------:R-:W-:Y:S04]  /*67e0*/  STG.E.U16 desc[UR28][R110.64], R12 ;  /* 0x0000000c6e007986 */ /* 0x000fe8000c10151c */
[----:B------:R0:W-:Y:S04]  /*67f0*/  STG.E.U16 desc[UR28][R38.64], R2 ;  /* 0x0000000226007986 */ /* 0x0001e8000c10151c */
[----:B------:R-:W-:Y:S04]  /*6800*/  STG.E.U16 desc[UR28][R40.64], R13 ;  /* 0x0000000d28007986 */ /* 0x000fe8000c10151c */
[----:B------:R-:W-:Y:S04]  /*6810*/  STG.E.U16 desc[UR28][R42.64], R21 ;  /* 0x000000152a007986 */ /* 0x000fe8000c10151c */
[----:B------:R-:W-:Y:S01]  /*6820*/  STG.E.U16 desc[UR28][R112.64], R14 ;  /* 0x0000000e70007986 */ /* 0x000fe2000c10151c */
[----:B0-----:R-:W-:-:S03]  /*6830*/  IADD3 R2, P0, P1, R3, UR6, R6 ;  /* 0x0000000603027c10 */ /* 0x001fc6000f91e006 */
[----:B------:R-:W-:Y:S01]  /*6840*/  STG.E.U16 desc[UR28][R114.64], R57 ;  /* 0x0000003972007986 */ /* 0x000fe2000c10151c */
[----:B------:R-:W-:-:S03]  /*6850*/  IADD3.X R3, R0, UR5, R7, P0, P1 ;  /* 0x0000000500037c10 */ /* 0x000fc600087e2407 */
[----:B------:R-:W-:Y:S04]  /*6860*/  STG.E.U16 desc[UR28][R116.64], R15 ;  /* 0x0000000f74007986 */ /* 0x000fe8000c10151c */
[----:B------:R-:W-:Y:S04]  /*6870*/  STG.E.U16 desc[UR28][R118.64], R59 ;  /* 0x0000003b76007986 */ /* 0x000fe8000c10151c */
[----:B------:R-:W-:Y:S01]  /*6880*/  STG.E.U16 desc[UR28][R120.64], R24 ;  /* 0x0000001878007986 */ /* 0x000fe2000c10151c */
[----:B-1----:R-:W-:Y:S02]  /*6890*/  PRMT R77, R104, 0x7632, R77 ;  /* 0x00007632684d7816 */ /* 0x002fe4000000004d */
[----:B------:R-:W-:Y:S01]  /*68a0*/  PRMT R79, R105, 0x7632, R79 ;  /* 0x00007632694f7816 */ /* 0x000fe2000000004f */
[----:B------:R-:W-:Y:S01]  /*68b0*/  STG.E.U16 desc[UR28][R122.64], R61 ;  /* 0x0000003d7a007986 */ /* 0x000fe2000c10151c */
[----:B------:R-:W-:-:S02]  /*68c0*/  PRMT R81, R106, 0x7632, R81 ;  /* 0x000076326a517816 */ /* 0x000fc40000000051 */
[----:B------:R-:W-:Y:S01]  /*68d0*/  PRMT R82, R107, 0x7632, R82 ;  /* 0x000076326b527816 */ /* 0x000fe20000000052 */
        /* <DEDUP_REMOVED lines=21> */
[----:B------:R-:W-:Y:S01]  /*6a30*/  STG.E.U16 desc[UR28][R164.64], R82 ;  /* 0x00000052a4007986 */ /* 0x000fe2000c10151c */
[----:B------:R-:W-:Y:S06]  /*6a40*/  BAR.SYNC.DEFER_BLOCKING 0x0 ;  /* 0x0000000000007b1d */ /* 0x000fec0000010000 */
[----:B------:R-:W-:Y:S04]  /*6a50*/  STS.64 [R4+UR16], R34 ;  /* 0x0000002204007988 */ /* 0x000fe80008000a10 */
[----:B------:R-:W-:Y:S01]  /*6a60*/  STS.64 [R4+UR16+0x200], R36 ;  /* 0x0002002404007988 */ /* 0x000fe20008000a10 */
[----:B------:R-:W-:Y:S06]  /*6a70*/  BAR.SYNC.DEFER_BLOCKING 0x0 ;  /* 0x0000000000007b1d */ /* 0x000fec0000010000 */
[----:B------:R-:W0:Y:S04]  /*6a80*/  LDS R5, [R5] ;  /* 0x0000000005057984 */ /* 0x000e280000000800 */
[----:B0-----:R-:W-:Y:S01]  /*6a90*/  STG.E desc[UR28][R2.64], R5 ;  /* 0x0000000502007986 */ /* 0x001fe2000c10191c */
[----:B------:R-:W-:Y:S05]  /*6aa0*/  EXIT ;  /* 0x000000000000794d */ /* 0x000fea0003800000 */
.L_x_2:
[----:B------:R-:W-:-:S00]  /*6ab0*/  BRA `(.L_x_2) ;  /* 0xfffffffc00fc7947 */ /* 0x000fc0000383ffff */
[----:B------:R-:W-:-:S00]  /*6ac0*/  NOP ;  /* 0x0000000000007918 */ /* 0x000fc00000000000 */
        /* <DEDUP_REMOVED lines=11> */
.L_x_3:


//--------------------- .nv.global.init           --------------------------
	.section	.nv.global.init,"aw",@progbits
.nv.global.init:
	.type		_$_str,@object
	.size		_$_str,(.L_0 - _$_str)
_$_str:
        /*0000*/ 	.byte	0x5f, 0x5f, 0x43, 0x55, 0x44, 0x41, 0x5f, 0x46, 0x54, 0x5a, 0x00
.L_0:


//--------------------- .nv.shared.attn_fwd       --------------------------
	.section	.nv.shared.attn_fwd,"aw",@nobits
	.sectionflags	@""
	.align	16
	.zero		1024


//--------------------- .nv.shared.reserved.0     --------------------------
	.section	.nv.shared.reserved.0,"aw",@nobits
	.weak		__nv_reservedSMEM_offset_0_alias
	.size		__nv_reservedSMEM_offset_0_alias, 0, 0
	.other		__nv_reservedSMEM_offset_0_alias,@"STO_CUDA_RESERVED_SHARED STV_DEFAULT"
__nv_reservedSMEM_offset_0_alias:
	.zero		0


//--------------------- .nv.constant0.attn_fwd    --------------------------
	.section	.nv.constant0.attn_fwd,"a",@progbits
	.sectionflags	@""
	.align	4
.nv.constant0.attn_fwd:
	.zero		664


//--------------------- SYMBOLS --------------------------

	.type		.nv.reservedSmem.offset0,@object
	.size		.nv.reservedSmem.offset0,0x4
